	.headerflags	@"EF_CUDA_TEXMODE_UNIFIED EF_CUDA_64BIT_ADDRESS EF_CUDA_SM86 EF_CUDA_VIRTUAL_SM(EF_CUDA_SM86)"
	.elftype	@"ET_EXEC"


//--------------------- .nv.info                  --------------------------
	.section	.nv.info,"",@"SHT_CUDA_INFO"
	.align	4


	//----- nvinfo : EIATTR_REGCOUNT
	.align		4
        /*0000*/ 	.byte	0x04, 0x2f
        /*0002*/ 	.short	(.L_8 - .L_7)
	.align		4
.L_7:
        /*0004*/ 	.word	index@(triton_red_fused__softmax__to_copy_add_1)
        /*0008*/ 	.word	0x00000037


	//----- nvinfo : EIATTR_MIN_STACK_SIZE
	.align		4
.L_8:
        /*000c*/ 	.byte	0x04, 0x12
        /*000e*/ 	.short	(.L_10 - .L_9)
	.align		4
.L_9:
        /*0010*/ 	.word	index@(triton_red_fused__softmax__to_copy_add_1)
        /*0014*/ 	.word	0x00000000


	//----- nvinfo : EIATTR_FRAME_SIZE
	.align		4
.L_10:
        /*0018*/ 	.byte	0x04, 0x11
        /*001a*/ 	.short	(.L_12 - .L_11)
	.align		4
.L_11:
        /*001c*/ 	.word	index@(triton_red_fused__softmax__to_copy_add_1)
        /*0020*/ 	.word	0x00000000


	//----- nvinfo : EIATTR_MIN_STACK_SIZE
	.align		4
.L_12:
        /*0024*/ 	.byte	0x04, 0x12
        /*0026*/ 	.short	(.L_14 - .L_13)
	.align		4
.L_13:
        /*0028*/ 	.word	index@(triton_red_fused__softmax__to_copy_add_1)
        /*002c*/ 	.word	0x00000000
.L_14:


//--------------------- .nv.info.triton_red_fused__softmax__to_copy_add_1 --------------------------
	.section	.nv.info.triton_red_fused__softmax__to_copy_add_1,"",@"SHT_CUDA_INFO"
	.sectionflags	@""
	.align	4


	//----- nvinfo : EIATTR_CUDA_API_VERSION
	.align		4
        /*0000*/ 	.byte	0x04, 0x37
        /*0002*/ 	.short	(.L_16 - .L_15)
.L_15:
        /*0004*/ 	.word	0x0000007c


	//----- nvinfo : EIATTR_SW2861232_WAR
	.align		4
.L_16:
        /*0008*/ 	.byte	0x01, 0x35
	.zero		2


	//----- nvinfo : EIATTR_PARAM_CBANK
	.align		4
        /*000c*/ 	.byte	0x04, 0x0a
        /*000e*/ 	.short	(.L_18 - .L_17)
	.align		4
.L_17:
        /*0010*/ 	.word	index@(.nv.constant0.triton_red_fused__softmax__to_copy_add_1)
        /*0014*/ 	.short	0x0160
        /*0016*/ 	.short	0x0028


	//----- nvinfo : EIATTR_CBANK_PARAM_SIZE
	.align		4
.L_18:
        /*0018*/ 	.byte	0x03, 0x19
        /*001a*/ 	.short	0x0028


	//----- nvinfo : EIATTR_KPARAM_INFO
	.align		4
        /*001c*/ 	.byte	0x04, 0x17
        /*001e*/ 	.short	(.L_20 - .L_19)
.L_19:
        /*0020*/ 	.word	0x00000000
        /*0024*/ 	.short	0x0005
        /*0026*/ 	.short	0x0020
        /*0028*/ 	.byte	0x00, 0xf4, 0x21, 0x00


	//----- nvinfo : EIATTR_KPARAM_INFO
	.align		4
.L_20:
        /*002c*/ 	.byte	0x04, 0x17
        /*002e*/ 	.short	(.L_22 - .L_21)
.L_21:
        /*0030*/ 	.word	0x00000000
        /*0034*/ 	.short	0x0004
        /*0036*/ 	.short	0x001c
        /*0038*/ 	.byte	0x00, 0xf0, 0x11, 0x00


	//----- nvinfo : EIATTR_KPARAM_INFO
	.align		4
.L_22:
        /*003c*/ 	.byte	0x04, 0x17
        /*003e*/ 	.short	(.L_24 - .L_23)
.L_23:
        /*0040*/ 	.word	0x00000000
        /*0044*/ 	.short	0x0003
        /*0046*/ 	.short	0x0018
        /*0048*/ 	.byte	0x00, 0xf0, 0x11, 0x00


	//----- nvinfo : EIATTR_KPARAM_INFO
	.align		4
.L_24:
        /*004c*/ 	.byte	0x04, 0x17
        /*004e*/ 	.short	(.L_26 - .L_25)
.L_25:
        /*0050*/ 	.word	0x00000000
        /*0054*/ 	.short	0x0002
        /*0056*/ 	.short	0x0010
        /*0058*/ 	.byte	0x00, 0xf4, 0x21, 0x00


	//----- nvinfo : EIATTR_KPARAM_INFO
	.align		4
.L_26:
        /*005c*/ 	.byte	0x04, 0x17
        /*005e*/ 	.short	(.L_28 - .L_27)
.L_27:
        /*0060*/ 	.word	0x00000000
        /*0064*/ 	.short	0x0001
        /*0066*/ 	.short	0x0008
        /*0068*/ 	.byte	0x00, 0xf4, 0x21, 0x00


	//----- nvinfo : EIATTR_KPARAM_INFO
	.align		4
.L_28:
        /*006c*/ 	.byte	0x04, 0x17
        /*006e*/ 	.short	(.L_30 - .L_29)
.L_29:
        /*0070*/ 	.word	0x00000000
        /*0074*/ 	.short	0x0000
        /*0076*/ 	.short	0x0000
        /*0078*/ 	.byte	0x00, 0xf4, 0x21, 0x00


	//----- nvinfo : EIATTR_MAXREG_COUNT
	.align		4
.L_30:
        /*007c*/ 	.byte	0x03, 0x1b
        /*007e*/ 	.short	0x00ff


	//----- nvinfo : EIATTR_EXTERNS
	.align		4
        /*0080*/ 	.byte	0x04, 0x0f
        /*0082*/ 	.short	(.L_32 - .L_31)


	//   ....[0]....
	.align		4
.L_31:
        /*0084*/ 	.word	index@(__assertfail)


	//----- nvinfo : EIATTR_COOP_GROUP_MASK_REGIDS
	.align		4
.L_32:
        /*0088*/ 	.byte	0x04, 0x29
        /*008a*/ 	.short	(.L_34 - .L_33)


	//   ....[0]....
.L_33:
        /*008c*/ 	.word	0xffffffff


	//   ....[1]....
        /*0090*/ 	.word	0xffffffff


	//----- nvinfo : EIATTR_COOP_GROUP_INSTR_OFFSETS
	.align		4
.L_34:
        /*0094*/ 	.byte	0x04, 0x28
        /*0096*/ 	.short	(.L_36 - .L_35)


	//   ....[0]....
.L_35:
        /*0098*/ 	.word	0x00002530


	//   ....[1]....
        /*009c*/ 	.word	0x00002810


	//----- nvinfo : EIATTR_SYSCALL_OFFSETS
	.align		4
.L_36:
        /*00a0*/ 	.byte	0x04, 0x46
        /*00a2*/ 	.short	(.L_38 - .L_37)


	//   ....[0]....
.L_37:
        /*00a4*/ 	.word	0x00004810


	//   ....[1]....
        /*00a8*/ 	.word	0x00004940


	//----- nvinfo : EIATTR_EXIT_INSTR_OFFSETS
	.align		4
.L_38:
        /*00ac*/ 	.byte	0x04, 0x1c
        /*00ae*/ 	.short	(.L_40 - .L_39)


	//   ....[0]....
.L_39:
        /*00b0*/ 	.word	0x000046e0


	//----- nvinfo : EIATTR_REQNTID
	.align		4
.L_40:
        /*00b4*/ 	.byte	0x04, 0x10
        /*00b6*/ 	.short	(.L_42 - .L_41)
.L_41:
        /*00b8*/ 	.word	0x00000080
        /*00bc*/ 	.word	0x00000001
        /*00c0*/ 	.word	0x00000001


	//----- nvinfo : EIATTR_CRS_STACK_SIZE
	.align		4
.L_42:
        /*00c4*/ 	.byte	0x04, 0x1e
        /*00c6*/ 	.short	(.L_44 - .L_43)
.L_43:
        /*00c8*/ 	.word	0x00000000
.L_44:


//--------------------- .nv.callgraph             --------------------------
	.section	.nv.callgraph,"",@"SHT_CUDA_CALLGRAPH"
	.align	4
	.sectionentsize	8
	.align		4
        /*0000*/ 	.word	0x00000000
	.align		4
        /*0004*/ 	.word	0xffffffff
	.align		4
        /*0008*/ 	.word	index@(triton_red_fused__softmax__to_copy_add_1)
	.align		4
        /*000c*/ 	.word	index@(__assertfail)
	.align		4
        /*0010*/ 	.word	0x00000000
	.align		4
        /*0014*/ 	.word	0xfffffffe
	.align		4
        /*0018*/ 	.word	0x00000000
	.align		4
        /*001c*/ 	.word	0xfffffffd
	.align		4
        /*0020*/ 	.word	0x00000000
	.align		4
        /*0024*/ 	.word	0xfffffffc


//--------------------- .nv.rel.action            --------------------------
	.section	.nv.rel.action,"",@"SHT_CUDA_RELOCINFO"
	.align	8
	.sectionentsize	8
        /*0000*/ 	.byte	0x73, 0x00, 0x00, 0x00, 0x00, 0x00, 0x00, 0x00, 0x00, 0x00, 0x00, 0x11, 0x25, 0x00, 0x05, 0x36


//--------------------- .nv.constant4             --------------------------
	.section	.nv.constant4,"a",@progbits
	.align	8
	.align		8
.nv.constant4:
        /*0000*/ 	.dword	__assertfail
	.align		8
        /*0008*/ 	.dword	assertFunc_1
	.align		8
        /*0010*/ 	.dword	assertFile_1
	.align		8
        /*0018*/ 	.dword	assertMessage_1
	.align		8
        /*0020*/ 	.dword	assertFunc_0
	.align		8
        /*0028*/ 	.dword	assertFile_0
	.align		8
        /*0030*/ 	.dword	assertMessage_0
	.align		8
        /*0038*/ 	.dword	_$_str


//--------------------- .nv.constant0.triton_red_fused__softmax__to_copy_add_1 --------------------------
	.section	.nv.constant0.triton_red_fused__softmax__to_copy_add_1,"a",@progbits
	.sectionflags	@""
	.align	4
.nv.constant0.triton_red_fused__softmax__to_copy_add_1:
	.zero		392


//--------------------- .text.triton_red_fused__softmax__to_copy_add_1 --------------------------
	.section	.text.triton_red_fused__softmax__to_copy_add_1,"ax",@progbits
	.sectionflags	@"SHF_BARRIERS=1"
	.sectioninfo	@"SHI_REGISTERS=55"
	.align	128
        .global         triton_red_fused__softmax__to_copy_add_1
        .type           triton_red_fused__softmax__to_copy_add_1,@function
        .size           triton_red_fused__softmax__to_copy_add_1,(.L_x_7 - triton_red_fused__softmax__to_copy_add_1)
        .other          triton_red_fused__softmax__to_copy_add_1,@"STO_CUDA_ENTRY STV_DEFAULT"
triton_red_fused__softmax__to_copy_add_1:
.text.triton_red_fused__softmax__to_copy_add_1:
[----:B------:R-:W-:Y:S02]  /*0000*/  IMAD.MOV.U32 R1, RZ, RZ, c[0x0][0x28] ;  /* 0x00000a00ff017624 */ /* 0x000fe400078e00ff */
[----:B------:R-:W0:Y:S01]  /*0010*/  S2R R25, SR_TID.X ;  /* 0x0000000000197919 */ /* 0x000e220000002100 */
[----:B------:R-:W-:Y:S01]  /*0020*/  IMAD.MOV.U32 R17, RZ, RZ, -0x800000 ;  /* 0xff800000ff117424 */ /* 0x000fe200078e00ff */
[----:B------:R-:W-:Y:S01]  /*0030*/  CS2R R18, SRZ ;  /* 0x0000000000127805 */ /* 0x000fe2000001ff00 */
[----:B------:R-:W-:Y:S01]  /*0040*/  MOV R20, 0xff800000 ;  /* 0xff80000000147802 */ /* 0x000fe20000000f00 */
[----:B------:R-:W1:Y:S01]  /*0050*/  S2R R2, SR_CTAID.X ;  /* 0x0000000000027919 */ /* 0x000e620000002500 */
[----:B------:R-:W-:Y:S01]  /*0060*/  IMAD.MOV.U32 R21, RZ, RZ, RZ ;  /* 0x000000ffff157224 */ /* 0x000fe200078e00ff */
[----:B------:R-:W-:Y:S01]  /*0070*/  ULDC.64 UR4, c[0x0][0x118] ;  /* 0x0000460000047ab9 */ /* 0x000fe20000000a00 */
[----:B------:R-:W-:Y:S02]  /*0080*/  IMAD.MOV.U32 R22, RZ, RZ, RZ ;  /* 0x000000ffff167224 */ /* 0x000fe400078e00ff */
[----:B------:R-:W-:Y:S02]  /*0090*/  IMAD.MOV.U32 R24, RZ, RZ, -0x800000 ;  /* 0xff800000ff187424 */ /* 0x000fe400078e00ff */
[C---:B0-----:R-:W-:Y:S01]  /*00a0*/  IMAD.SHL.U32 R6, R25.reuse, 0x4, RZ ;  /* 0x0000000419067824 */ /* 0x041fe200078e00ff */
[--C-:B------:R-:W-:Y:S01]  /*00b0*/  SHF.R.U32.HI R7, RZ, 0x3, R25.reuse ;  /* 0x00000003ff077819 */ /* 0x100fe20000011619 */
[----:B------:R-:W-:Y:S01]  /*00c0*/  IMAD.SHL.U32 R11, R25, 0x8, RZ ;  /* 0x00000008190b7824 */ /* 0x000fe200078e00ff */
[----:B------:R-:W-:Y:S01]  /*00d0*/  SHF.R.U32.HI R4, RZ, 0x6, R25 ;  /* 0x00000006ff047819 */ /* 0x000fe20000011619 */
[----:B-1----:R-:W-:Y:S01]  /*00e0*/  IMAD.SHL.U32 R12, R2, 0x40, RZ ;  /* 0x00000040020c7824 */ /* 0x002fe200078e00ff */
[----:B------:R-:W-:-:S02]  /*00f0*/  LOP3.LUT R0, R6, 0x1f8, RZ, 0xc0, !PT ;  /* 0x000001f806007812 */ /* 0x000fc400078ec0ff */
[----:B------:R-:W-:Y:S02]  /*0100*/  LOP3.LUT R3, R11, 0x3f8, RZ, 0xc0, !PT ;  /* 0x000003f80b037812 */ /* 0x000fe400078ec0ff */
[----:B------:R-:W-:Y:S02]  /*0110*/  SHF.R.S32.HI R9, RZ, 0x19, R2 ;  /* 0x00000019ff097819 */ /* 0x000fe40000011402 */
[----:B------:R-:W-:Y:S01]  /*0120*/  LOP3.LUT R2, R12, 0x3f, R25, 0xf8, !PT ;  /* 0x0000003f0c027812 */ /* 0x000fe200078ef819 */
[----:B------:R-:W-:Y:S01]  /*0130*/  IMAD.IADD R0, R0, 0x1, R3 ;  /* 0x0000000100007824 */ /* 0x000fe200078e0203 */
[----:B------:R-:W-:Y:S02]  /*0140*/  SHF.R.U32.HI R3, RZ, 0x1, R25 ;  /* 0x00000001ff037819 */ /* 0x000fe40000011619 */
[----:B------:R-:W-:Y:S02]  /*0150*/  SGXT R9, R9, 0x1 ;  /* 0x000000010909781a */ /* 0x000fe40000000200 */
[----:B------:R-:W-:-:S02]  /*0160*/  SGXT.U32 R7, R7, 0x4 ;  /* 0x000000040707781a */ /* 0x000fc40000000000 */
[----:B------:R-:W-:Y:S02]  /*0170*/  SGXT.U32 R4, R4, 0x1 ;  /* 0x000000010404781a */ /* 0x000fe40000000000 */
[----:B------:R-:W-:Y:S02]  /*0180*/  SGXT.U32 R3, R3, 0x6 ;  /* 0x000000060303781a */ /* 0x000fe40000000000 */
[----:B------:R-:W-:Y:S02]  /*0190*/  LEA.HI R23, R9, R2, RZ, 0x9 ;  /* 0x0000000209177211 */ /* 0x000fe400078f48ff */
[----:B------:R-:W-:Y:S02]  /*01a0*/  LOP3.LUT R2, R11, 0x1f8, RZ, 0xc0, !PT ;  /* 0x000001f80b027812 */ /* 0x000fe400078ec0ff */
[----:B------:R-:W-:Y:S02]  /*01b0*/  LOP3.LUT R7, R7, R12, RZ, 0xfc, !PT ;  /* 0x0000000c07077212 */ /* 0x000fe400078efcff */
[----:B------:R-:W-:-:S02]  /*01c0*/  LOP3.LUT R11, R4, 0x1f8, R11, 0xf8, !PT ;  /* 0x000001f8040b7812 */ /* 0x000fc400078ef80b */
[----:B------:R-:W-:Y:S02]  /*01d0*/  LOP3.LUT R10, R6, 0x4, RZ, 0xc0, !PT ;  /* 0x00000004060a7812 */ /* 0x000fe400078ec0ff */
[----:B------:R-:W-:Y:S01]  /*01e0*/  LOP3.LUT R3, R3, R12, RZ, 0xfc, !PT ;  /* 0x0000000c03037212 */ /* 0x000fe200078efcff */
[----:B------:R-:W-:Y:S01]  /*01f0*/  IMAD R11, R11, 0x2, R2 ;  /* 0x000000020b0b7824 */ /* 0x000fe200078e0202 */
[----:B------:R-:W-:Y:S02]  /*0200*/  LOP3.LUT R14, R7, 0x30, RZ, 0xfc, !PT ;  /* 0x00000030070e7812 */ /* 0x000fe400078efcff */
[----:B------:R-:W-:Y:S01]  /*0210*/  LOP3.LUT R5, R25, 0x3f, RZ, 0xc0, !PT ;  /* 0x0000003f19057812 */ /* 0x000fe200078ec0ff */
[----:B------:R-:W-:Y:S01]  /*0220*/  IMAD R10, R3, 0x200, R10 ;  /* 0x00000200030a7824 */ /* 0x000fe200078e020a */
[----:B------:R-:W-:Y:S02]  /*0230*/  LOP3.LUT R4, R4, 0xfffffe00, R23, 0xf8, !PT ;  /* 0xfffffe0004047812 */ /* 0x000fe400078ef817 */
[----:B------:R-:W-:-:S02]  /*0240*/  LEA.HI R2, R9, R7, RZ, 0x9 ;  /* 0x0000000709027211 */ /* 0x000fc400078f48ff */
[----:B------:R-:W-:Y:S02]  /*0250*/  LOP3.LUT R15, R7, 0x20, RZ, 0xfc, !PT ;  /* 0x00000020070f7812 */ /* 0x000fe400078efcff */
[----:B------:R-:W-:Y:S02]  /*0260*/  LEA.HI R3, R9, R14, RZ, 0x9 ;  /* 0x0000000e09037211 */ /* 0x000fe400078f48ff */
[----:B------:R-:W-:Y:S02]  /*0270*/  LOP3.LUT R16, R7, 0x10, RZ, 0xfc, !PT ;  /* 0x0000001007107812 */ /* 0x000fe400078efcff */
[----:B------:R-:W-:Y:S02]  /*0280*/  IADD3 R12, -R12, R4, -R5 ;  /* 0x000000040c0c7210 */ /* 0x000fe40007ffe905 */
[----:B------:R-:W-:Y:S02]  /*0290*/  LOP3.LUT R2, R2, 0xfffffe00, RZ, 0xc0, !PT ;  /* 0xfffffe0002027812 */ /* 0x000fe400078ec0ff */
[----:B------:R-:W-:-:S02]  /*02a0*/  LEA.HI R4, R9, R15, RZ, 0x9 ;  /* 0x0000000f09047211 */ /* 0x000fc400078f48ff */
[----:B------:R-:W-:Y:S01]  /*02b0*/  LOP3.LUT R3, R3, 0xfffffe00, RZ, 0xc0, !PT ;  /* 0xfffffe0003037812 */ /* 0x000fe200078ec0ff */
[----:B------:R-:W-:Y:S01]  /*02c0*/  IMAD.IADD R13, R7, 0x1, -R2 ;  /* 0x00000001070d7824 */ /* 0x000fe200078e0a02 */
[----:B------:R-:W-:Y:S01]  /*02d0*/  LEA.HI R9, R9, R16, RZ, 0x9 ;  /* 0x0000001009097211 */ /* 0x000fe200078f48ff */
[----:B------:R-:W-:Y:S01]  /*02e0*/  IMAD.MOV.U32 R7, RZ, RZ, -0x8 ;  /* 0xfffffff8ff077424 */ /* 0x000fe200078e00ff */
[----:B------:R-:W-:Y:S01]  /*02f0*/  LOP3.LUT R4, R4, 0xfffffe00, RZ, 0xc0, !PT ;  /* 0xfffffe0004047812 */ /* 0x000fe200078ec0ff */
[----:B------:R-:W-:Y:S01]  /*0300*/  IMAD.IADD R14, R14, 0x1, -R3 ;  /* 0x000000010e0e7824 */ /* 0x000fe200078e0a03 */
[----:B------:R-:W-:Y:S01]  /*0310*/  LOP3.LUT R9, R9, 0xfffffe00, RZ, 0xc0, !PT ;  /* 0xfffffe0009097812 */ /* 0x000fe200078ec0ff */
[----:B------:R-:W-:Y:S01]  /*0320*/  IMAD.MOV.U32 R3, RZ, RZ, 0x2 ;  /* 0x00000002ff037424 */ /* 0x000fe200078e00ff */
[----:B------:R-:W-:Y:S01]  /*0330*/  SHF.R.S32.HI R2, RZ, 0x9, R23 ;  /* 0x00000009ff027819 */ /* 0x000fe20000011417 */
[----:B------:R-:W-:Y:S01]  /*0340*/  IMAD.IADD R15, R15, 0x1, -R4 ;  /* 0x000000010f0f7824 */ /* 0x000fe200078e0a04 */
[----:B------:R-:W-:Y:S01]  /*0350*/  LOP3.LUT R25, R25, 0x7, RZ, 0xc0, !PT ;  /* 0x0000000719197812 */ /* 0x000fe200078ec0ff */
[----:B------:R-:W-:-:S02]  /*0360*/  IMAD.IADD R16, R16, 0x1, -R9 ;  /* 0x0000000110107824 */ /* 0x000fc400078e0a09 */
[----:B------:R-:W-:Y:S02]  /*0370*/  IMAD.MOV.U32 R23, RZ, RZ, -0x800000 ;  /* 0xff800000ff177424 */ /* 0x000fe400078e00ff */
[----:B------:R-:W-:-:S04]  /*0380*/  IMAD.WIDE R2, R2, R3, c[0x0][0x168] ;  /* 0x00005a0002027625 */ /* 0x000fc800078e0203 */
.L_x_2:
[----:B------:R-:W-:Y:S01]  /*0390*/  IADD3 R26, R7, 0x8, RZ ;  /* 0x00000008071a7810 */ /* 0x000fe20007ffe0ff */
[----:B------:R-:W-:-:S04]  /*03a0*/  IMAD.MOV.U32 R46, RZ, RZ, 0x3e055027 ;  /* 0x3e055027ff2e7424 */ /* 0x000fc800078e00ff */
[----:B------:R-:W-:-:S04]  /*03b0*/  IMAD.IADD R39, R25, 0x1, R26 ;  /* 0x0000000119277824 */ /* 0x000fc800078e021a */
[C---:B------:R-:W-:Y:S02]  /*03c0*/  IMAD.IADD R40, R39.reuse, 0x1, -R16 ;  /* 0x0000000127287824 */ /* 0x040fe400078e0a10 */
[C---:B------:R-:W-:Y:S02]  /*03d0*/  IMAD.IADD R38, R39.reuse, 0x1, -R15 ;  /* 0x0000000127267824 */ /* 0x040fe400078e0a0f */
[----:B------:R-:W-:Y:S01]  /*03e0*/  IMAD.IADD R36, R39, 0x1, -R13 ;  /* 0x0000000127247824 */ /* 0x000fe200078e0a0d */
[----:B------:R-:W-:Y:S02]  /*03f0*/  IABS R34, R40 ;  /* 0x0000002800227213 */ /* 0x000fe40000000000 */
[----:B------:R-:W-:Y:S02]  /*0400*/  IABS R32, R38 ;  /* 0x0000002600207213 */ /* 0x000fe40000000000 */
[----:B------:R-:W-:Y:S02]  /*0410*/  I2FP.F32.S32 R5, R34 ;  /* 0x0000002200057245 */ /* 0x000fe40000201400 */
[----:B------:R-:W-:-:S02]  /*0420*/  I2FP.F32.S32 R4, R32 ;  /* 0x0000002000047245 */ /* 0x000fc40000201400 */
[----:B------:R-:W-:Y:S01]  /*0430*/  IABS R31, R36 ;  /* 0x00000024001f7213 */ /* 0x000fe20000000000 */
[----:B------:R-:W-:Y:S01]  /*0440*/  FMUL R5, R5, 0.125 ;  /* 0x3e00000005057820 */ /* 0x000fe20000400000 */
[----:B------:R-:W-:Y:S01]  /*0450*/  ISETP.GE.AND P4, PT, R34, 0x8, PT ;  /* 0x000000082200780c */ /* 0x000fe20003f86270 */
[----:B------:R-:W-:Y:S01]  /*0460*/  FMUL R4, R4, 0.125 ;  /* 0x3e00000004047820 */ /* 0x000fe20000400000 */
[----:B------:R-:W-:Y:S02]  /*0470*/  I2FP.F32.S32 R6, R31 ;  /* 0x0000001f00067245 */ /* 0x000fe40000201400 */
[----:B------:R-:W-:Y:S02]  /*0480*/  FSETP.GEU.AND P1, PT, R5, 1.175494350822287508e-38, PT ;  /* 0x008000000500780b */ /* 0x000fe40003f2e000 */
[----:B------:R-:W-:Y:S01]  /*0490*/  FSETP.GEU.AND P2, PT, R4, 1.175494350822287508e-38, PT ;  /* 0x008000000400780b */ /* 0x000fe20003f4e000 */
[----:B------:R-:W-:Y:S01]  /*04a0*/  FMUL R6, R6, 0.125 ;  /* 0x3e00000006067820 */ /* 0x000fe20000400000 */
[----:B------:R-:W-:-:S02]  /*04b0*/  FSEL R28, RZ, -23, P1 ;  /* 0xc1b80000ff1c7808 */ /* 0x000fc40000800000 */
[----:B------:R-:W-:Y:S02]  /*04c0*/  ISETP.GE.AND P6, PT, R32, 0x8, PT ;  /* 0x000000082000780c */ /* 0x000fe40003fc6270 */
[----:B------:R-:W-:Y:S02]  /*04d0*/  FSETP.GEU.AND P0, PT, R6, 1.175494350822287508e-38, PT ;  /* 0x008000000600780b */ /* 0x000fe40003f0e000 */
[----:B------:R-:W-:Y:S02]  /*04e0*/  SHF.R.S32.HI R49, RZ, 0x1f, R32 ;  /* 0x0000001fff317819 */ /* 0x000fe40000011420 */
[----:B------:R-:W-:Y:S01]  /*04f0*/  SHF.R.S32.HI R43, RZ, 0x1f, R31 ;  /* 0x0000001fff2b7819 */ /* 0x000fe2000001141f */
[----:B------:R-:W-:Y:S02]  /*0500*/  @!P1 FMUL R5, R5, 8388608 ;  /* 0x4b00000005059820 */ /* 0x000fe40000400000 */
[----:B------:R-:W-:-:S03]  /*0510*/  @!P2 FMUL R4, R4, 8388608 ;  /* 0x4b0000000404a820 */ /* 0x000fc60000400000 */
[----:B------:R-:W-:Y:S02]  /*0520*/  IADD3 R30, R5, -0x3f2aaaab, RZ ;  /* 0xc0d55555051e7810 */ /* 0x000fe40007ffe0ff */
[----:B------:R-:W-:Y:S01]  /*0530*/  IADD3 R35, R4, -0x3f2aaaab, RZ ;  /* 0xc0d5555504237810 */ /* 0x000fe20007ffe0ff */
[----:B------:R-:W-:Y:S01]  /*0540*/  @!P0 FMUL R6, R6, 8388608 ;  /* 0x4b00000006068820 */ /* 0x000fe20000400000 */
[----:B------:R-:W-:Y:S02]  /*0550*/  LOP3.LUT R30, R30, 0xff800000, RZ, 0xc0, !PT ;  /* 0xff8000001e1e7812 */ /* 0x000fe400078ec0ff */
[----:B------:R-:W-:Y:S02]  /*0560*/  LOP3.LUT R35, R35, 0xff800000, RZ, 0xc0, !PT ;  /* 0xff80000023237812 */ /* 0x000fe400078ec0ff */
[----:B------:R-:W-:Y:S01]  /*0570*/  IADD3 R27, R6, -0x3f2aaaab, RZ ;  /* 0xc0d55555061b7810 */ /* 0x000fe20007ffe0ff */
[----:B------:R-:W-:Y:S01]  /*0580*/  IMAD.IADD R33, R5, 0x1, -R30 ;  /* 0x0000000105217824 */ /* 0x000fe200078e0a1e */
[C---:B------:R-:W-:Y:S01]  /*0590*/  ISETP.GE.U32.AND P3, PT, R4.reuse, 0x7f800000, PT ;  /* 0x7f8000000400780c */ /* 0x040fe20003f66070 */
[----:B------:R-:W-:Y:S01]  /*05a0*/  IMAD.IADD R29, R4, 0x1, -R35 ;  /* 0x00000001041d7824 */ /* 0x000fe200078e0a23 */
[----:B------:R-:W-:Y:S01]  /*05b0*/  LOP3.LUT R27, R27, 0xff800000, RZ, 0xc0, !PT ;  /* 0xff8000001b1b7812 */ /* 0x000fe200078ec0ff */
[----:B------:R-:W-:Y:S01]  /*05c0*/  FADD R33, R33, -1 ;  /* 0xbf80000021217421 */ /* 0x000fe20000000000 */
[----:B------:R-:W-:Y:S01]  /*05d0*/  I2FP.F32.S32 R37, R30 ;  /* 0x0000001e00257245 */ /* 0x000fe20000201400 */
[----:B------:R-:W-:Y:S01]  /*05e0*/  FADD R29, R29, -1 ;  /* 0xbf8000001d1d7421 */ /* 0x000fe20000000000 */
[C---:B------:R-:W-:Y:S01]  /*05f0*/  ISETP.GE.U32.AND P1, PT, R6.reuse, 0x7f800000, PT ;  /* 0x7f8000000600780c */ /* 0x040fe20003f26070 */
[-C--:B------:R-:W-:Y:S01]  /*0600*/  FFMA.FTZ R8, R33, -R46.reuse, 0.14084610342979431152 ;  /* 0x3e1039f621087423 */ /* 0x080fe2000001082e */
[----:B------:R-:W-:Y:S01]  /*0610*/  IMAD.IADD R9, R6, 0x1, -R27 ;  /* 0x0000000106097824 */ /* 0x000fe200078e0a1b */
[----:B------:R-:W-:Y:S01]  /*0620*/  FFMA.FTZ R44, R29, -R46, 0.14084610342979431152 ;  /* 0x3e1039f61d2c7423 */ /* 0x000fe2000001082e */
[----:B------:R-:W-:Y:S01]  /*0630*/  FFMA.FTZ R28, R37, 1.1920928955078125e-07, R28 ;  /* 0x34000000251c7823 */ /* 0x000fe2000001001c */
[----:B------:R-:W-:Y:S01]  /*0640*/  FFMA.FTZ R8, R33, R8, -0.12148627638816833496 ;  /* 0xbdf8cdcc21087423 */ /* 0x000fe20000010008 */
[----:B------:R-:W-:Y:S01]  /*0650*/  FADD R9, R9, -1 ;  /* 0xbf80000009097421 */ /* 0x000fe20000000000 */
[----:B------:R-:W-:Y:S01]  /*0660*/  FFMA.FTZ R44, R29, R44, -0.12148627638816833496 ;  /* 0xbdf8cdcc1d2c7423 */ /* 0x000fe2000001002c */
[----:B------:R-:W-:Y:S01]  /*0670*/  I2FP.F32.S32 R35, R35 ;  /* 0x0000002300237245 */ /* 0x000fe20000201400 */
[----:B------:R-:W-:Y:S01]  /*0680*/  FFMA.FTZ R42, R33, R8, 0.13980610668659210205 ;  /* 0x3e0f2955212a7423 */ /* 0x000fe20000010008 */
[----:B------:R-:W-:Y:S01]  /*0690*/  FSEL R8, RZ, -23, P2 ;  /* 0xc1b80000ff087808 */ /* 0x000fe20001000000 */
[----:B------:R-:W-:Y:S01]  /*06a0*/  FFMA.FTZ R48, R29, R44, 0.13980610668659210205 ;  /* 0x3e0f29551d307423 */ /* 0x000fe2000001002c */
[----:B------:R-:W-:Y:S01]  /*06b0*/  ISETP.GE.U32.AND P2, PT, R5, 0x7f800000, PT ;  /* 0x7f8000000500780c */ /* 0x000fe20003f46070 */
[----:B------:R-:W-:Y:S01]  /*06c0*/  FFMA.FTZ R42, R33, R42, -0.16684235632419586182 ;  /* 0xbe2ad8b9212a7423 */ /* 0x000fe2000001002a */
[----:B------:R-:W-:Y:S01]  /*06d0*/  IMAD.IADD R37, R12, 0x1, R7 ;  /* 0x000000010c257824 */ /* 0x000fe200078e0207 */
[----:B------:R-:W-:Y:S01]  /*06e0*/  FFMA.FTZ R48, R29, R48, -0.16684235632419586182 ;  /* 0xbe2ad8b91d307423 */ /* 0x000fe20000010030 */
[----:B------:R-:W-:Y:S01]  /*06f0*/  FFMA.FTZ R8, R35, 1.1920928955078125e-07, R8 ;  /* 0x3400000023087823 */ /* 0x000fe20000010008 */
[----:B------:R-:W-:Y:S01]  /*0700*/  FFMA.FTZ R44, R33, R42, 0.20012299716472625732 ;  /* 0x3e4ced0b212c7423 */ /* 0x000fe2000001002a */
[----:B------:R-:W-:Y:S01]  /*0710*/  FFMA.FTZ R42, R9, -R46, 0.14084610342979431152 ;  /* 0x3e1039f6092a7423 */ /* 0x000fe2000001082e */
[----:B------:R-:W-:Y:S01]  /*0720*/  FFMA.FTZ R48, R29, R48, 0.20012299716472625732 ;  /* 0x3e4ced0b1d307423 */ /* 0x000fe20000010030 */
[----:B------:R-:W-:Y:S01]  /*0730*/  IADD3 R45, R37, 0xc, RZ ;  /* 0x0000000c252d7810 */ /* 0x000fe20007ffe0ff */
[----:B------:R-:W-:Y:S01]  /*0740*/  FFMA.FTZ R44, R33, R44, -0.24999669194221496582 ;  /* 0xbe7fff22212c7423 */ /* 0x000fe2000001002c */
[----:B------:R-:W-:Y:S01]  /*0750*/  FFMA.FTZ R42, R9, R42, -0.12148627638816833496 ;  /* 0xbdf8cdcc092a7423 */ /* 0x000fe2000001002a */
[----:B------:R-:W-:-:S02]  /*0760*/  FFMA.FTZ R48, R29, R48, -0.24999669194221496582 ;  /* 0xbe7fff221d307423 */ /* 0x000fc40000010030 */
[----:B------:R-:W-:Y:S01]  /*0770*/  FFMA.FTZ R44, R33, R44, 0.33333182334899902344 ;  /* 0x3eaaaa78212c7423 */ /* 0x000fe2000001002c */
[----:B------:R-:W-:Y:S01]  /*0780*/  FFMA.FTZ R42, R9, R42, 0.13980610668659210205 ;  /* 0x3e0f2955092a7423 */ /* 0x000fe2000001002a */
[----:B------:R-:W-:Y:S01]  /*0790*/  FFMA.FTZ R48, R29, R48, 0.33333182334899902344 ;  /* 0x3eaaaa781d307423 */ /* 0x000fe20000010030 */
[----:B------:R-:W-:Y:S01]  /*07a0*/  @P2 IMAD.MOV.U32 R30, RZ, RZ, 0x7f800000 ;  /* 0x7f800000ff1e2424 */ /* 0x000fe200078e00ff */
[----:B------:R-:W-:Y:S01]  /*07b0*/  FFMA.FTZ R44, R33, R44, -0.5 ;  /* 0xbf000000212c7423 */ /* 0x000fe2000001002c */
[----:B------:R-:W-:Y:S01]  /*07c0*/  FFMA.FTZ R42, R9, R42, -0.16684235632419586182 ;  /* 0xbe2ad8b9092a7423 */ /* 0x000fe2000001002a */
[----:B------:R-:W-:Y:S02]  /*07d0*/  FFMA.FTZ R48, R29, R48, -0.5 ;  /* 0xbf0000001d307423 */ /* 0x000fe40000010030 */
[----:B------:R-:W-:Y:S01]  /*07e0*/  FMUL R44, R33, R44 ;  /* 0x0000002c212c7220 */ /* 0x000fe20000400000 */
[----:B------:R-:W-:Y:S01]  /*07f0*/  FFMA.FTZ R42, R9, R42, 0.20012299716472625732 ;  /* 0x3e4ced0b092a7423 */ /* 0x000fe2000001002a */
[----:B------:R-:W-:-:S02]  /*0800*/  FMUL R48, R29, R48 ;  /* 0x000000301d307220 */ /* 0x000fc40000400000 */
[----:B------:R-:W-:Y:S01]  /*0810*/  FFMA.FTZ R33, R33, R44, R33 ;  /* 0x0000002c21217223 */ /* 0x000fe20000010021 */
[----:B------:R-:W-:Y:S01]  /*0820*/  FFMA.FTZ R42, R9, R42, -0.24999669194221496582 ;  /* 0xbe7fff22092a7423 */ /* 0x000fe2000001002a */
[----:B------:R-:W-:Y:S01]  /*0830*/  FFMA.FTZ R29, R29, R48, R29 ;  /* 0x000000301d1d7223 */ /* 0x000fe2000001001d */
[----:B------:R-:W-:Y:S01]  /*0840*/  SHF.R.S32.HI R48, RZ, 0x1f, R34 ;  /* 0x0000001fff307819 */ /* 0x000fe20000011422 */
[----:B------:R-:W-:Y:S01]  /*0850*/  FFMA.FTZ R33, R28, 0.69314718246459960938, R33 ;  /* 0x3f3172181c217823 */ /* 0x000fe20000010021 */
[----:B------:R-:W-:Y:S01]  /*0860*/  FFMA.FTZ R42, R9, R42, 0.33333182334899902344 ;  /* 0x3eaaaa78092a7423 */ /* 0x000fe2000001002a */
[----:B------:R-:W-:Y:S01]  /*0870*/  @P2 FFMA.FTZ R33, R5, R30, +INF ;  /* 0x7f80000005212423 */ /* 0x000fe2000001001e */
[----:B------:R-:W-:Y:S01]  /*0880*/  I2FP.F32.S32 R28, R27 ;  /* 0x0000001b001c7245 */ /* 0x000fe20000201400 */
[----:B------:R-:W-:Y:S01]  /*0890*/  FFMA.FTZ R8, R8, 0.69314718246459960938, R29 ;  /* 0x3f31721808087823 */ /* 0x000fe2000001001d */
[----:B------:R-:W-:Y:S01]  /*08a0*/  FFMA.FTZ R42, R9, R42, -0.5 ;  /* 0xbf000000092a7423 */ /* 0x000fe2000001002a */
[----:B------:R-:W-:Y:S01]  /*08b0*/  FSEL R5, RZ, -23, P0 ;  /* 0xc1b80000ff057808 */ /* 0x000fe20000000000 */
[----:B------:R-:W-:Y:S01]  /*08c0*/  FMUL.M8 R33, R33, 0.36067375540733337402 ;  /* 0x3eb8aa3b21217820 */ /* 0x000fe20000700000 */
[----:B------:R-:W-:Y:S01]  /*08d0*/  @P3 MOV R27, 0x7f800000 ;  /* 0x7f800000001b3802 */ /* 0x000fe20000000f00 */
[----:B------:R-:W-:Y:S01]  /*08e0*/  FMUL R42, R9, R42 ;  /* 0x0000002a092a7220 */ /* 0x000fe20000400000 */
[----:B------:R-:W-:Y:S01]  /*08f0*/  ISETP.GT.AND P2, PT, R40, RZ, PT ;  /* 0x000000ff2800720c */ /* 0x000fe20003f44270 */
[----:B------:R-:W-:-:S02]  /*0900*/  FFMA.FTZ R28, R28, 1.1920928955078125e-07, R5 ;  /* 0x340000001c1c7823 */ /* 0x000fc40000010005 */
[----:B------:R-:W-:Y:S01]  /*0910*/  FFMA.FTZ R9, R9, R42, R9 ;  /* 0x0000002a09097223 */ /* 0x000fe20000010009 */
[----:B------:R-:W-:Y:S01]  /*0920*/  @P3 FFMA.FTZ R8, R4, R27, +INF ;  /* 0x7f80000004083423 */ /* 0x000fe2000001001b */
[----:B------:R-:W-:Y:S01]  /*0930*/  @P1 IMAD.MOV.U32 R27, RZ, RZ, 0x7f800000 ;  /* 0x7f800000ff1b1424 */ /* 0x000fe200078e00ff */
[----:B------:R0:W1:Y:S01]  /*0940*/  F2I.S64.TRUNC R4, R33 ;  /* 0x0000002100047311 */ /* 0x000062000020d900 */
[----:B------:R-:W-:Y:S01]  /*0950*/  FFMA.FTZ R9, R28, 0.69314718246459960938, R9 ;  /* 0x3f3172181c097823 */ /* 0x000fe20000010009 */
[----:B------:R-:W-:Y:S01]  /*0960*/  FMUL.M8 R35, R8, 0.36067375540733337402 ;  /* 0x3eb8aa3b08237820 */ /* 0x000fe20000700000 */
[----:B------:R-:W-:Y:S01]  /*0970*/  @P1 FFMA.FTZ R9, R6, R27, +INF ;  /* 0x7f80000006091423 */ /* 0x000fe2000001001b */
[C---:B------:R-:W-:Y:S02]  /*0980*/  IADD3 R27, R37.reuse, 0x8, RZ ;  /* 0x00000008251b7810 */ /* 0x040fe40007ffe0ff */
[----:B------:R-:W-:Y:S01]  /*0990*/  IADD3 R28, R37, 0xa, RZ ;  /* 0x0000000a251c7810 */ /* 0x000fe20007ffe0ff */
[----:B------:R-:W-:Y:S01]  /*09a0*/  FMUL.M8 R9, R9, 0.36067375540733337402 ;  /* 0x3eb8aa3b09097820 */ /* 0x000fe20000700000 */
[----:B------:R2:W3:Y:S01]  /*09b0*/  F2I.S64.TRUNC R6, R35 ;  /* 0x0000002300067311 */ /* 0x0004e2000020d900 */
[----:B------:R-:W-:-:S02]  /*09c0*/  IABS R29, R27 ;  /* 0x0000001b001d7213 */ /* 0x000fc40000000000 */
[----:B------:R-:W-:Y:S02]  /*09d0*/  IABS R30, R28 ;  /* 0x0000001c001e7213 */ /* 0x000fe40000000000 */
[----:B0-----:R-:W-:-:S03]  /*09e0*/  I2FP.F32.S32 R33, R29 ;  /* 0x0000001d00217245 */ /* 0x001fc60000201400 */
[----:B------:R-:W0:Y:S01]  /*09f0*/  F2I.S64.TRUNC R8, R9 ;  /* 0x0000000900087311 */ /* 0x000e22000020d900 */
[----:B-1----:R-:W-:Y:S01]  /*0a00*/  IADD3 R40, P1, R4, 0x8, RZ ;  /* 0x0000000804287810 */ /* 0x002fe20007f3e0ff */
[----:B------:R-:W-:Y:S01]  /*0a10*/  FMUL R33, R33, 0.125 ;  /* 0x3e00000021217820 */ /* 0x000fe20000400000 */
[----:B--2---:R-:W-:Y:S01]  /*0a20*/  I2FP.F32.S32 R35, R30 ;  /* 0x0000001e00237245 */ /* 0x004fe20000201400 */
[----:B------:R-:W-:Y:S01]  /*0a30*/  IMAD.MOV.U32 R4, RZ, RZ, R34 ;  /* 0x000000ffff047224 */ /* 0x000fe200078e0022 */
[----:B------:R-:W-:Y:S01]  /*0a40*/  IADD3 R34, R37, 0xe, RZ ;  /* 0x0000000e25227810 */ /* 0x000fe20007ffe0ff */
[----:B------:R-:W-:Y:S01]  /*0a50*/  IMAD.X R5, RZ, RZ, R5, P1 ;  /* 0x000000ffff057224 */ /* 0x000fe200008e0605 */
[----:B------:R-:W-:Y:S01]  /*0a60*/  FSETP.GEU.AND P3, PT, R33, 1.175494350822287508e-38, PT ;  /* 0x008000002100780b */ /* 0x000fe20003f6e000 */
[----:B------:R-:W-:Y:S01]  /*0a70*/  FMUL R35, R35, 0.125 ;  /* 0x3e00000023237820 */ /* 0x000fe20000400000 */
[----:B---3--:R-:W-:-:S04]  /*0a80*/  IADD3 R6, P0, R6, 0x8, RZ ;  /* 0x0000000806067810 */ /* 0x008fc80007f1e0ff */
[----:B------:R-:W-:Y:S01]  /*0a90*/  ISETP.LT.U32.AND P5, PT, R6, 0xf, PT ;  /* 0x0000000f0600780c */ /* 0x000fe20003fa1070 */
[----:B------:R-:W-:Y:S01]  /*0aa0*/  IMAD.X R7, RZ, RZ, R7, P0 ;  /* 0x000000ffff077224 */ /* 0x000fe200000e0607 */
[----:B------:R-:W-:Y:S02]  /*0ab0*/  ISETP.LT.U32.AND P0, PT, R40, 0xf, PT ;  /* 0x0000000f2800780c */ /* 0x000fe40003f01070 */
[----:B0-----:R-:W-:Y:S02]  /*0ac0*/  IADD3 R41, P1, R8, 0x8, RZ ;  /* 0x0000000808297810 */ /* 0x001fe40007f3e0ff */
[----:B------:R-:W-:Y:S01]  /*0ad0*/  ISETP.LT.AND.EX P0, PT, R5, RZ, PT, P0 ;  /* 0x000000ff0500720c */ /* 0x000fe20003f01300 */
[----:B------:R-:W-:Y:S02]  /*0ae0*/  @!P3 FMUL R33, R33, 8388608 ;  /* 0x4b0000002121b820 */ /* 0x000fe40000400000 */
[----:B------:R-:W-:Y:S01]  /*0af0*/  IMAD.X R8, RZ, RZ, R9, P1 ;  /* 0x000000ffff087224 */ /* 0x000fe200008e0609 */
[----:B------:R-:W-:-:S02]  /*0b00*/  FSETP.GEU.AND P1, PT, R35, 1.175494350822287508e-38, PT ;  /* 0x008000002300780b */ /* 0x000fc40003f2e000 */
[----:B------:R-:W-:Y:S01]  /*0b10*/  @P4 SEL R4, R40, 0xf, P0 ;  /* 0x0000000f28044807 */ /* 0x000fe20000000000 */
[----:B------:R-:W-:Y:S01]  /*0b20*/  IMAD.MOV.U32 R40, RZ, RZ, R31 ;  /* 0x000000ffff287224 */ /* 0x000fe200078e001f */
[----:B------:R-:W-:Y:S01]  /*0b30*/  @P4 SEL R48, R5, RZ, P0 ;  /* 0x000000ff05304207 */ /* 0x000fe20000000000 */
[----:B------:R-:W-:Y:S01]  /*0b40*/  IMAD.MOV.U32 R5, RZ, RZ, R32 ;  /* 0x000000ffff057224 */ /* 0x000fe200078e0020 */
[----:B------:R-:W-:Y:S02]  /*0b50*/  ISETP.LT.AND.EX P0, PT, R7, RZ, PT, P5 ;  /* 0x000000ff0700720c */ /* 0x000fe40003f01350 */
[----:B------:R-:W-:Y:S02]  /*0b60*/  ISETP.GE.AND P5, PT, R31, 0x8, PT ;  /* 0x000000081f00780c */ /* 0x000fe40003fa6270 */
[----:B------:R-:W-:Y:S02]  /*0b70*/  @P6 SEL R5, R6, 0xf, P0 ;  /* 0x0000000f06056807 */ /* 0x000fe40000000000 */
[----:B------:R-:W-:Y:S01]  /*0b80*/  IADD3 R6, R33, -0x3f2aaaab, RZ ;  /* 0xc0d5555521067810 */ /* 0x000fe20007ffe0ff */
[----:B------:R-:W-:Y:S01]  /*0b90*/  @!P1 FMUL R35, R35, 8388608 ;  /* 0x4b00000023239820 */ /* 0x000fe20000400000 */
[----:B------:R-:W-:-:S02]  /*0ba0*/  @P6 SEL R49, R7, RZ, P0 ;  /* 0x000000ff07316207 */ /* 0x000fc40000000000 */
[----:B------:R-:W-:Y:S02]  /*0bb0*/  LOP3.LUT R6, R6, 0xff800000, RZ, 0xc0, !PT ;  /* 0xff80000006067812 */ /* 0x000fe400078ec0ff */
[----:B------:R-:W-:Y:S02]  /*0bc0*/  IADD3 R44, R35, -0x3f2aaaab, RZ ;  /* 0xc0d55555232c7810 */ /* 0x000fe40007ffe0ff */
[----:B------:R-:W-:Y:S01]  /*0bd0*/  ISETP.GT.AND P4, PT, R38, RZ, PT ;  /* 0x000000ff2600720c */ /* 0x000fe20003f84270 */
[----:B------:R-:W-:Y:S01]  /*0be0*/  IMAD.IADD R7, R33, 0x1, -R6 ;  /* 0x0000000121077824 */ /* 0x000fe200078e0a06 */
[----:B------:R-:W-:Y:S02]  /*0bf0*/  LOP3.LUT R44, R44, 0xff800000, RZ, 0xc0, !PT ;  /* 0xff8000002c2c7812 */ /* 0x000fe400078ec0ff */
[----:B------:R-:W-:Y:S01]  /*0c00*/  ISETP.LT.U32.AND P0, PT, R41, 0xf, PT ;  /* 0x0000000f2900780c */ /* 0x000fe20003f01070 */
[----:B------:R-:W-:Y:S01]  /*0c10*/  FADD R7, R7, -1 ;  /* 0xbf80000007077421 */ /* 0x000fe20000000000 */
[----:B------:R-:W-:Y:S01]  /*0c20*/  IABS R32, R45 ;  /* 0x0000002d00207213 */ /* 0x000fe20000000000 */
[----:B------:R-:W-:Y:S01]  /*0c30*/  IMAD.IADD R37, R35, 0x1, -R44 ;  /* 0x0000000123257824 */ /* 0x000fe200078e0a2c */
[C---:B------:R-:W-:Y:S01]  /*0c40*/  ISETP.LT.AND.EX P0, PT, R8.reuse, RZ, PT, P0 ;  /* 0x000000ff0800720c */ /* 0x040fe20003f01300 */
[----:B------:R-:W-:Y:S01]  /*0c50*/  FFMA.FTZ R38, R7, -R46, 0.14084610342979431152 ;  /* 0x3e1039f607267423 */ /* 0x000fe2000001082e */
[----:B------:R-:W-:Y:S01]  /*0c60*/  IABS R31, R34 ;  /* 0x00000022001f7213 */ /* 0x000fe20000000000 */
[----:B------:R-:W-:Y:S01]  /*0c70*/  FADD R37, R37, -1 ;  /* 0xbf80000025257421 */ /* 0x000fe20000000000 */
[----:B------:R-:W-:Y:S01]  /*0c80*/  @P5 SEL R43, R8, RZ, P0 ;  /* 0x000000ff082b5207 */ /* 0x000fe20000000000 */
[----:B------:R-:W-:Y:S01]  /*0c90*/  FFMA.FTZ R38, R7, R38, -0.12148627638816833496 ;  /* 0xbdf8cdcc07267423 */ /* 0x000fe20000010026 */
[----:B------:R-:W-:Y:S01]  /*0ca0*/  @P5 SEL R40, R41, 0xf, P0 ;  /* 0x0000000f29285807 */ /* 0x000fe20000000000 */
[----:B------:R-:W-:Y:S01]  /*0cb0*/  FFMA.FTZ R8, R37, -R46, 0.14084610342979431152 ;  /* 0x3e1039f625087423 */ /* 0x000fe2000001082e */
[----:B------:R-:W-:Y:S01]  /*0cc0*/  I2FP.F32.S32 R9, R32 ;  /* 0x0000002000097245 */ /* 0x000fe20000201400 */
[----:B------:R-:W-:Y:S01]  /*0cd0*/  FFMA.FTZ R38, R7, R38, 0.13980610668659210205 ;  /* 0x3e0f295507267423 */ /* 0x000fe20000010026 */
[----:B------:R-:W-:Y:S01]  /*0ce0*/  I2FP.F32.S32 R41, R31 ;  /* 0x0000001f00297245 */ /* 0x000fe20000201400 */
[----:B------:R-:W-:Y:S01]  /*0cf0*/  FFMA.FTZ R42, R37, R8, -0.12148627638816833496 ;  /* 0xbdf8cdcc252a7423 */ /* 0x000fe20000010008 */
[----:B------:R-:W-:Y:S01]  /*0d00*/  ISETP.GT.AND P0, PT, R36, RZ, PT ;  /* 0x000000ff2400720c */ /* 0x000fe20003f04270 */
[----:B------:R-:W-:Y:S01]  /*0d10*/  FFMA.FTZ R38, R7, R38, -0.16684235632419586182 ;  /* 0xbe2ad8b907267423 */ /* 0x000fe20000010026 */
[----:B------:R-:W-:Y:S01]  /*0d20*/  FMUL R9, R9, 0.125 ;  /* 0x3e00000009097820 */ /* 0x000fe20000400000 */
[----:B------:R-:W-:Y:S01]  /*0d30*/  FMUL R8, R41, 0.125 ;  /* 0x3e00000029087820 */ /* 0x000fe20000400000 */
[----:B------:R-:W-:Y:S01]  /*0d40*/  FFMA.FTZ R42, R37, R42, 0.13980610668659210205 ;  /* 0x3e0f2955252a7423 */ /* 0x000fe2000001002a */
[----:B------:R-:W-:-:S02]  /*0d50*/  FFMA.FTZ R38, R7, R38, 0.20012299716472625732 ;  /* 0x3e4ced0b07267423 */ /* 0x000fc40000010026 */
[----:B------:R-:W-:Y:S01]  /*0d60*/  FSETP.GEU.AND P6, PT, R9, 1.175494350822287508e-38, PT ;  /* 0x008000000900780b */ /* 0x000fe20003fce000 */
[----:B------:R-:W-:Y:S01]  /*0d70*/  FFMA.FTZ R42, R37, R42, -0.16684235632419586182 ;  /* 0xbe2ad8b9252a7423 */ /* 0x000fe2000001002a */
[----:B------:R-:W-:Y:S01]  /*0d80*/  FSETP.GEU.AND P5, PT, R8, 1.175494350822287508e-38, PT ;  /* 0x008000000800780b */ /* 0x000fe20003fae000 */
[----:B------:R-:W-:Y:S02]  /*0d90*/  FFMA.FTZ R38, R7, R38, -0.24999669194221496582 ;  /* 0xbe7fff2207267423 */ /* 0x000fe40000010026 */
[----:B------:R-:W-:Y:S02]  /*0da0*/  FFMA.FTZ R42, R37, R42, 0.20012299716472625732 ;  /* 0x3e4ced0b252a7423 */ /* 0x000fe4000001002a */
[----:B------:R-:W-:Y:S02]  /*0db0*/  FFMA.FTZ R38, R7, R38, 0.33333182334899902344 ;  /* 0x3eaaaa7807267423 */ /* 0x000fe40000010026 */
[----:B------:R-:W-:Y:S02]  /*0dc0*/  FFMA.FTZ R42, R37, R42, -0.24999669194221496582 ;  /* 0xbe7fff22252a7423 */ /* 0x000fe4000001002a */
[----:B------:R-:W-:-:S02]  /*0dd0*/  FFMA.FTZ R38, R7, R38, -0.5 ;  /* 0xbf00000007267423 */ /* 0x000fc40000010026 */
[----:B------:R-:W-:Y:S01]  /*0de0*/  @!P6 FMUL R9, R9, 8388608 ;  /* 0x4b0000000909e820 */ /* 0x000fe20000400000 */
[----:B------:R-:W-:Y:S01]  /*0df0*/  FFMA.FTZ R42, R37, R42, 0.33333182334899902344 ;  /* 0x3eaaaa78252a7423 */ /* 0x000fe2000001002a */
[----:B------:R-:W-:Y:S01]  /*0e00*/  FMUL R38, R7, R38 ;  /* 0x0000002607267220 */ /* 0x000fe20000400000 */
[----:B------:R-:W-:Y:S02]  /*0e10*/  @!P5 FMUL R8, R8, 8388608 ;  /* 0x4b0000000808d820 */ /* 0x000fe40000400000 */
[----:B------:R-:W-:Y:S01]  /*0e20*/  FFMA.FTZ R42, R37, R42, -0.5 ;  /* 0xbf000000252a7423 */ /* 0x000fe2000001002a */
[----:B------:R-:W-:Y:S01]  /*0e30*/  FFMA.FTZ R7, R7, R38, R7 ;  /* 0x0000002607077223 */ /* 0x000fe20000010007 */
[----:B------:R-:W-:Y:S02]  /*0e40*/  IADD3 R38, R9, -0x3f2aaaab, RZ ;  /* 0xc0d5555509267810 */ /* 0x000fe40007ffe0ff */
[----:B------:R-:W-:Y:S01]  /*0e50*/  IADD3 R41, R8, -0x3f2aaaab, RZ ;  /* 0xc0d5555508297810 */ /* 0x000fe20007ffe0ff */
[----:B------:R-:W-:Y:S01]  /*0e60*/  FMUL R36, R37, R42 ;  /* 0x0000002a25247220 */ /* 0x000fe20000400000 */
[----:B------:R-:W-:-:S02]  /*0e70*/  LOP3.LUT R42, R38, 0xff800000, RZ, 0xc0, !PT ;  /* 0xff800000262a7812 */ /* 0x000fc400078ec0ff */
[----:B------:R-:W-:Y:S01]  /*0e80*/  LOP3.LUT R41, R41, 0xff800000, RZ, 0xc0, !PT ;  /* 0xff80000029297812 */ /* 0x000fe200078ec0ff */
[----:B------:R-:W-:Y:S02]  /*0e90*/  FFMA.FTZ R36, R37, R36, R37 ;  /* 0x0000002425247223 */ /* 0x000fe40000010025 */
[----:B------:R-:W-:Y:S02]  /*0ea0*/  IMAD.IADD R37, R9, 0x1, -R42 ;  /* 0x0000000109257824 */ /* 0x000fe400078e0a2a */
[----:B------:R-:W-:Y:S02]  /*0eb0*/  IMAD.IADD R47, R8, 0x1, -R41 ;  /* 0x00000001082f7824 */ /* 0x000fe400078e0a29 */
[----:B------:R-:W-:Y:S02]  /*0ec0*/  FADD R37, R37, -1 ;  /* 0xbf80000025257421 */ /* 0x000fe40000000000 */
[----:B------:R-:W-:Y:S02]  /*0ed0*/  FADD R47, R47, -1 ;  /* 0xbf8000002f2f7421 */ /* 0x000fe40000000000 */
[----:B------:R-:W-:-:S02]  /*0ee0*/  FFMA.FTZ R38, R37, -R46, 0.14084610342979431152 ;  /* 0x3e1039f625267423 */ /* 0x000fc4000001082e */
[----:B------:R-:W-:Y:S02]  /*0ef0*/  FFMA.FTZ R50, R47, -R46, 0.14084610342979431152 ;  /* 0x3e1039f62f327423 */ /* 0x000fe4000001082e */
[----:B------:R-:W-:Y:S02]  /*0f00*/  FFMA.FTZ R38, R37, R38, -0.12148627638816833496 ;  /* 0xbdf8cdcc25267423 */ /* 0x000fe40000010026 */
[----:B------:R-:W-:Y:S02]  /*0f10*/  FFMA.FTZ R50, R47, R50, -0.12148627638816833496 ;  /* 0xbdf8cdcc2f327423 */ /* 0x000fe40000010032 */
[----:B------:R-:W-:Y:S02]  /*0f20*/  FFMA.FTZ R38, R37, R38, 0.13980610668659210205 ;  /* 0x3e0f295525267423 */ /* 0x000fe40000010026 */
[----:B------:R-:W-:Y:S02]  /*0f30*/  FFMA.FTZ R50, R47, R50, 0.13980610668659210205 ;  /* 0x3e0f29552f327423 */ /* 0x000fe40000010032 */
[----:B------:R-:W-:-:S02]  /*0f40*/  FFMA.FTZ R38, R37, R38, -0.16684235632419586182 ;  /* 0xbe2ad8b925267423 */ /* 0x000fc40000010026 */
[----:B------:R-:W-:Y:S02]  /*0f50*/  FFMA.FTZ R50, R47, R50, -0.16684235632419586182 ;  /* 0xbe2ad8b92f327423 */ /* 0x000fe40000010032 */
[----:B------:R-:W-:Y:S02]  /*0f60*/  FFMA.FTZ R38, R37, R38, 0.20012299716472625732 ;  /* 0x3e4ced0b25267423 */ /* 0x000fe40000010026 */
[----:B------:R-:W-:Y:S02]  /*0f70*/  FFMA.FTZ R50, R47, R50, 0.20012299716472625732 ;  /* 0x3e4ced0b2f327423 */ /* 0x000fe40000010032 */
[----:B------:R-:W-:Y:S02]  /*0f80*/  FFMA.FTZ R38, R37, R38, -0.24999669194221496582 ;  /* 0xbe7fff2225267423 */ /* 0x000fe40000010026 */
[----:B------:R-:W-:Y:S02]  /*0f90*/  FFMA.FTZ R50, R47, R50, -0.24999669194221496582 ;  /* 0xbe7fff222f327423 */ /* 0x000fe40000010032 */
[----:B------:R-:W-:-:S02]  /*0fa0*/  FFMA.FTZ R38, R37, R38, 0.33333182334899902344 ;  /* 0x3eaaaa7825267423 */ /* 0x000fc40000010026 */
[----:B------:R-:W-:Y:S02]  /*0fb0*/  FFMA.FTZ R50, R47, R50, 0.33333182334899902344 ;  /* 0x3eaaaa782f327423 */ /* 0x000fe40000010032 */
[----:B------:R-:W-:Y:S02]  /*0fc0*/  FFMA.FTZ R38, R37, R38, -0.5 ;  /* 0xbf00000025267423 */ /* 0x000fe40000010026 */
[----:B------:R-:W-:Y:S02]  /*0fd0*/  FFMA.FTZ R50, R47, R50, -0.5 ;  /* 0xbf0000002f327423 */ /* 0x000fe40000010032 */
[----:B------:R-:W-:Y:S02]  /*0fe0*/  FMUL R38, R37, R38 ;  /* 0x0000002625267220 */ /* 0x000fe40000400000 */
[----:B------:R-:W-:Y:S02]  /*0ff0*/  FMUL R50, R47, R50 ;  /* 0x000000322f327220 */ /* 0x000fe40000400000 */
[----:B------:R-:W-:-:S02]  /*1000*/  FFMA.FTZ R37, R37, R38, R37 ;  /* 0x0000002625257223 */ /* 0x000fc40000010025 */
[----:B------:R-:W-:Y:S01]  /*1010*/  FFMA.FTZ R38, R47, R50, R47 ;  /* 0x000000322f267223 */ /* 0x000fe2000001002f */
[----:B------:R-:W-:Y:S02]  /*1020*/  I2FP.F32.S32 R47, R6 ;  /* 0x00000006002f7245 */ /* 0x000fe40000201400 */
[----:B------:R-:W-:-:S05]  /*1030*/  FSEL R6, RZ, -23, P3 ;  /* 0xc1b80000ff067808 */ /* 0x000fca0001800000 */
[----:B------:R-:W-:Y:S01]  /*1040*/  FFMA.FTZ R50, R47, 1.1920928955078125e-07, R6 ;  /* 0x340000002f327823 */ /* 0x000fe20000010006 */
[----:B------:R-:W-:-:S03]  /*1050*/  IMAD.IADD R6, R39, 0x1, -R14 ;  /* 0x0000000127067824 */ /* 0x000fc600078e0a0e */
[----:B------:R-:W-:Y:S01]  /*1060*/  FFMA.FTZ R39, R50, 0.69314718246459960938, R7 ;  /* 0x3f31721832277823 */ /* 0x000fe20000010007 */
[----:B------:R-:W-:Y:S02]  /*1070*/  SEL R7, RZ, 0x10, !P2 ;  /* 0x00000010ff077807 */ /* 0x000fe40005000000 */
[----:B------:R-:W-:Y:S02]  /*1080*/  IABS R47, R6 ;  /* 0x00000006002f7213 */ /* 0x000fe40000000000 */
[----:B------:R-:W-:Y:S02]  /*1090*/  IADD3 R7, P2, R4, R7, RZ ;  /* 0x0000000704077210 */ /* 0x000fe40007f5e0ff */
[----:B------:R-:W-:Y:S02]  /*10a0*/  I2FP.F32.S32 R50, R47 ;  /* 0x0000002f00327245 */ /* 0x000fe40000201400 */
[----:B------:R-:W-:-:S03]  /*10b0*/  IADD3.X R48, RZ, R48, RZ, P2, !PT ;  /* 0x00000030ff307210 */ /* 0x000fc600017fe4ff */
[----:B------:R-:W-:Y:S01]  /*10c0*/  FMUL R4, R50, 0.125 ;  /* 0x3e00000032047820 */ /* 0x000fe20000400000 */
[----:B------:R-:W-:-:S04]  /*10d0*/  SEL R50, RZ, 0x10, !P4 ;  /* 0x00000010ff327807 */ /* 0x000fc80006000000 */
[----:B------:R-:W-:Y:S02]  /*10e0*/  IADD3 R5, P2, R5, R50, RZ ;  /* 0x0000003205057210 */ /* 0x000fe40007f5e0ff */
[----:B------:R-:W-:Y:S02]  /*10f0*/  FSETP.GEU.AND P3, PT, R4, 1.175494350822287508e-38, PT ;  /* 0x008000000400780b */ /* 0x000fe40003f6e000 */
[----:B------:R-:W-:Y:S01]  /*1100*/  SHF.R.U32.HI R50, RZ, 0x1a, R48 ;  /* 0x0000001aff327819 */ /* 0x000fe20000011630 */
[----:B------:R-:W-:-:S03]  /*1110*/  IMAD.X R49, RZ, RZ, R49, P2 ;  /* 0x000000ffff317224 */ /* 0x000fc600010e0631 */
[----:B------:R-:W-:-:S04]  /*1120*/  LOP3.LUT R50, R50, 0x20, RZ, 0xc0, !PT ;  /* 0x0000002032327812 */ /* 0x000fc800078ec0ff */
[----:B------:R-:W-:Y:S02]  /*1130*/  IADD3 R7, P4, R50, R7, RZ ;  /* 0x0000000732077210 */ /* 0x000fe40007f9e0ff */
[----:B------:R-:W-:Y:S01]  /*1140*/  SHF.R.U32.HI R50, RZ, 0x1a, R49 ;  /* 0x0000001aff327819 */ /* 0x000fe20000011631 */
[----:B------:R-:W-:-:S03]  /*1150*/  @!P3 FMUL R4, R4, 8388608 ;  /* 0x4b0000000404b820 */ /* 0x000fc60000400000 */
[----:B------:R-:W-:-:S04]  /*1160*/  LOP3.LUT R50, R50, 0x20, RZ, 0xc0, !PT ;  /* 0x0000002032327812 */ /* 0x000fc800078ec0ff */
[----:B------:R-:W-:Y:S02]  /*1170*/  IADD3 R50, P2, R50, R5, RZ ;  /* 0x0000000532327210 */ /* 0x000fe40007f5e0ff */
[----:B------:R-:W-:Y:S02]  /*1180*/  IADD3 R5, R4, -0x3f2aaaab, RZ ;  /* 0xc0d5555504057810 */ /* 0x000fe40007ffe0ff */
[----:B------:R-:W-:Y:S02]  /*1190*/  LOP3.LUT R50, R7, R50, RZ, 0xfc, !PT ;  /* 0x0000003207327212 */ /* 0x000fe400078efcff */
[----:B------:R-:W-:-:S04]  /*11a0*/  LOP3.LUT R5, R5, 0xff800000, RZ, 0xc0, !PT ;  /* 0xff80000005057812 */ /* 0x000fc800078ec0ff */
[----:B------:R-:W-:Y:S01]  /*11b0*/  I2FP.F32.S32 R52, R5 ;  /* 0x0000000500347245 */ /* 0x000fe20000201400 */
[C---:B------:R-:W-:Y:S01]  /*11c0*/  IMAD.IADD R7, R4.reuse, 0x1, -R5 ;  /* 0x0000000104077824 */ /* 0x040fe200078e0a05 */
[----:B------:R-:W-:Y:S02]  /*11d0*/  FSEL R5, RZ, -23, P3 ;  /* 0xc1b80000ff057808 */ /* 0x000fe40001800000 */
[----:B------:R-:W-:Y:S01]  /*11e0*/  ISETP.GE.U32.AND P3, PT, R4, 0x7f800000, PT ;  /* 0x7f8000000400780c */ /* 0x000fe20003f66070 */
[----:B------:R-:W-:Y:S02]  /*11f0*/  FADD R7, R7, -1 ;  /* 0xbf80000007077421 */ /* 0x000fe40000000000 */
[----:B------:R-:W-:Y:S02]  /*1200*/  FFMA.FTZ R5, R52, 1.1920928955078125e-07, R5 ;  /* 0x3400000034057823 */ /* 0x000fe40000010005 */
[----:B------:R-:W-:-:S04]  /*1210*/  FFMA.FTZ R46, R7, -R46, 0.14084610342979431152 ;  /* 0x3e1039f6072e7423 */ /* 0x000fc8000001082e */
[----:B------:R-:W-:-:S04]  /*1220*/  FFMA.FTZ R46, R7, R46, -0.12148627638816833496 ;  /* 0xbdf8cdcc072e7423 */ /* 0x000fc8000001002e */
[----:B------:R-:W-:-:S04]  /*1230*/  FFMA.FTZ R46, R7, R46, 0.13980610668659210205 ;  /* 0x3e0f2955072e7423 */ /* 0x000fc8000001002e */
[----:B------:R-:W-:-:S04]  /*1240*/  FFMA.FTZ R46, R7, R46, -0.16684235632419586182 ;  /* 0xbe2ad8b9072e7423 */ /* 0x000fc8000001002e */
[----:B------:R-:W-:-:S04]  /*1250*/  FFMA.FTZ R46, R7, R46, 0.20012299716472625732 ;  /* 0x3e4ced0b072e7423 */ /* 0x000fc8000001002e */
[----:B------:R-:W-:-:S04]  /*1260*/  FFMA.FTZ R46, R7, R46, -0.24999669194221496582 ;  /* 0xbe7fff22072e7423 */ /* 0x000fc8000001002e */
[----:B------:R-:W-:-:S04]  /*1270*/  FFMA.FTZ R46, R7, R46, 0.33333182334899902344 ;  /* 0x3eaaaa78072e7423 */ /* 0x000fc8000001002e */
[----:B------:R-:W-:-:S04]  /*1280*/  FFMA.FTZ R46, R7, R46, -0.5 ;  /* 0xbf000000072e7423 */ /* 0x000fc8000001002e */
[----:B------:R-:W-:-:S04]  /*1290*/  FMUL R46, R7, R46 ;  /* 0x0000002e072e7220 */ /* 0x000fc80000400000 */
[----:B------:R-:W-:-:S04]  /*12a0*/  FFMA.FTZ R46, R7, R46, R7 ;  /* 0x0000002e072e7223 */ /* 0x000fc80000010007 */
[----:B------:R-:W-:Y:S01]  /*12b0*/  FFMA.FTZ R7, R5, 0.69314718246459960938, R46 ;  /* 0x3f31721805077823 */ /* 0x000fe2000001002e */
[----:B------:R-:W-:-:S04]  /*12c0*/  @P3 IMAD.MOV.U32 R5, RZ, RZ, 0x7f800000 ;  /* 0x7f800000ff053424 */ /* 0x000fc800078e00ff */
[----:B------:R-:W-:Y:S01]  /*12d0*/  @P3 FFMA.FTZ R7, R4, R5, +INF ;  /* 0x7f80000004073423 */ /* 0x000fe20000010005 */
[----:B------:R-:W-:Y:S01]  /*12e0*/  LOP3.LUT R4, R10, R26, RZ, 0xfc, !PT ;  /* 0x0000001a0a047212 */ /* 0x000fe200078efcff */
[----:B------:R-:W-:Y:S01]  /*12f0*/  IMAD.MOV.U32 R5, RZ, RZ, 0x2 ;  /* 0x00000002ff057424 */ /* 0x000fe200078e00ff */
[----:B------:R-:W-:-:S03]  /*1300*/  ISETP.GT.AND P3, PT, R6, RZ, PT ;  /* 0x000000ff0600720c */ /* 0x000fc60003f64270 */
[----:B------:R-:W-:-:S06]  /*1310*/  IMAD.WIDE R4, R4, R5, c[0x0][0x160] ;  /* 0x0000580004047625 */ /* 0x000fcc00078e0205 */
[----:B------:R-:W2:Y:S01]  /*1320*/  LDG.E.EL.64 R4, [R4.64] ;  /* 0x0000000404047981 */ /* 0x000ea2000c2e1b00 */
[----:B------:R-:W-:Y:S01]  /*1330*/  FMUL.M8 R7, R7, 0.36067375540733337402 ;  /* 0x3eb8aa3b07077820 */ /* 0x000fe20000700000 */
[----:B------:R-:W-:Y:S01]  /*1340*/  IMAD.X R49, RZ, RZ, R49, P2 ;  /* 0x000000ffff317224 */ /* 0x000fe200010e0631 */
[----:B------:R-:W-:Y:S01]  /*1350*/  I2FP.F32.S32 R44, R44 ;  /* 0x0000002c002c7245 */ /* 0x000fe20000201400 */
[----:B------:R-:W-:Y:S01]  /*1360*/  IMAD.X R48, RZ, RZ, R48, P4 ;  /* 0x000000ffff307224 */ /* 0x000fe200020e0630 */
[----:B------:R-:W-:Y:S01]  /*1370*/  ISETP.GE.AND P4, PT, R47, 0x8, PT ;  /* 0x000000082f00780c */ /* 0x000fe20003f86270 */
[----:B------:R-:W-:Y:S01]  /*1380*/  WARPSYNC 0xffffffff ;  /* 0xffffffff00007948 */ /* 0x000fe20003800000 */
[----:B------:R-:W0:Y:S01]  /*1390*/  F2I.S64.TRUNC R6, R7 ;  /* 0x0000000700067311 */ /* 0x000e22000020d900 */
[----:B------:R-:W-:Y:S01]  /*13a0*/  SHF.R.S32.HI R46, RZ, 0x1f, R47 ;  /* 0x0000001fff2e7819 */ /* 0x000fe2000001142f */
[----:B------:R-:W-:Y:S01]  /*13b0*/  BAR.SYNC.DEFER_BLOCKING 0x0 ;  /* 0x0000000000007b1d */ /* 0x000fe20000010000 */
[----:B0-----:R-:W-:-:S05]  /*13c0*/  IADD3 R6, P2, R6, 0x8, RZ ;  /* 0x0000000806067810 */ /* 0x001fca0007f5e0ff */
[----:B------:R-:W-:Y:S01]  /*13d0*/  IMAD.X R51, RZ, RZ, R7, P2 ;  /* 0x000000ffff337224 */ /* 0x000fe200010e0607 */
[----:B------:R-:W-:Y:S02]  /*13e0*/  ISETP.LT.U32.AND P2, PT, R6, 0xf, PT ;  /* 0x0000000f0600780c */ /* 0x000fe40003f41070 */
[----:B------:R-:W-:Y:S02]  /*13f0*/  FSEL R7, RZ, -23, P1 ;  /* 0xc1b80000ff077808 */ /* 0x000fe40000800000 */
[----:B------:R-:W-:-:S03]  /*1400*/  ISETP.LT.AND.EX P2, PT, R51, RZ, PT, P2 ;  /* 0x000000ff3300720c */ /* 0x000fc60003f41320 */
[----:B------:R-:W-:Y:S01]  /*1410*/  FFMA.FTZ R7, R44, 1.1920928955078125e-07, R7 ;  /* 0x340000002c077823 */ /* 0x000fe20000010007 */
[----:B------:R-:W-:Y:S02]  /*1420*/  @P4 SEL R47, R6, 0xf, P2 ;  /* 0x0000000f062f4807 */ /* 0x000fe40001000000 */
[----:B------:R-:W-:Y:S01]  /*1430*/  LOP3.LUT R6, R48, R49, RZ, 0xfc, !PT ;  /* 0x0000003130067212 */ /* 0x000fe200078efcff */
[----:B------:R-:W-:Y:S01]  /*1440*/  FFMA.FTZ R7, R7, 0.69314718246459960938, R36 ;  /* 0x3f31721807077823 */ /* 0x000fe20000010024 */
[----:B------:R-:W-:Y:S02]  /*1450*/  I2FP.F32.S32 R49, R42 ;  /* 0x0000002a00317245 */ /* 0x000fe40000201400 */
[----:B------:R-:W-:Y:S02]  /*1460*/  FSEL R42, RZ, -23, P6 ;  /* 0xc1b80000ff2a7808 */ /* 0x000fe40003000000 */
[----:B------:R-:W-:Y:S02]  /*1470*/  I2FP.F32.S32 R44, R41 ;  /* 0x00000029002c7245 */ /* 0x000fe40000201400 */
[----:B------:R-:W-:Y:S01]  /*1480*/  FSEL R41, RZ, -23, P5 ;  /* 0xc1b80000ff297808 */ /* 0x000fe20002800000 */
[----:B------:R-:W-:Y:S01]  /*1490*/  FFMA.FTZ R42, R49, 1.1920928955078125e-07, R42 ;  /* 0x34000000312a7823 */ /* 0x000fe2000001002a */
[----:B------:R-:W-:-:S02]  /*14a0*/  SEL R49, RZ, 0x10, !P0 ;  /* 0x00000010ff317807 */ /* 0x000fc40004000000 */
[----:B------:R-:W-:Y:S01]  /*14b0*/  @P4 SEL R46, R51, RZ, P2 ;  /* 0x000000ff332e4207 */ /* 0x000fe20001000000 */
[----:B------:R-:W-:Y:S01]  /*14c0*/  FFMA.FTZ R41, R44, 1.1920928955078125e-07, R41 ;  /* 0x340000002c297823 */ /* 0x000fe20000010029 */
[----:B------:R-:W-:Y:S01]  /*14d0*/  SEL R44, RZ, 0x10, !P3 ;  /* 0x00000010ff2c7807 */ /* 0x000fe20005800000 */
[----:B------:R-:W-:Y:S01]  /*14e0*/  FFMA.FTZ R37, R42, 0.69314718246459960938, R37 ;  /* 0x3f3172182a257823 */ /* 0x000fe20000010025 */
[----:B------:R-:W-:Y:S01]  /*14f0*/  IADD3 R40, P0, R40, R49, RZ ;  /* 0x0000003128287210 */ /* 0x000fe20007f1e0ff */
[----:B------:R-:W-:Y:S01]  /*1500*/  FFMA.FTZ R38, R41, 0.69314718246459960938, R38 ;  /* 0x3f31721829267823 */ /* 0x000fe20000010026 */
[----:B------:R-:W-:Y:S02]  /*1510*/  IADD3 R49, P1, R47, R44, RZ ;  /* 0x0000002c2f317210 */ /* 0x000fe40007f3e0ff */
[----:B------:R-:W-:Y:S01]  /*1520*/  ISETP.GE.U32.AND P3, PT, R9, 0x7f800000, PT ;  /* 0x7f8000000900780c */ /* 0x000fe20003f66070 */
[----:B------:R-:W-:Y:S01]  /*1530*/  IMAD.X R43, RZ, RZ, R43, P0 ;  /* 0x000000ffff2b7224 */ /* 0x000fe200000e062b */
[----:B------:R-:W-:Y:S01]  /*1540*/  ISETP.GE.U32.AND P2, PT, R35, 0x7f800000, PT ;  /* 0x7f8000002300780c */ /* 0x000fe20003f46070 */
[----:B------:R-:W-:Y:S01]  /*1550*/  IMAD.X R46, RZ, RZ, R46, P1 ;  /* 0x000000ffff2e7224 */ /* 0x000fe200008e062e */
[----:B------:R-:W-:-:S02]  /*1560*/  ISETP.GE.U32.AND P1, PT, R33, 0x7f800000, PT ;  /* 0x7f8000002100780c */ /* 0x000fc40003f26070 */
[----:B------:R-:W-:Y:S02]  /*1570*/  SHF.R.U32.HI R47, RZ, 0x1a, R43 ;  /* 0x0000001aff2f7819 */ /* 0x000fe4000001162b */
[----:B------:R-:W-:Y:S02]  /*1580*/  SHF.R.U32.HI R44, RZ, 0x1a, R46 ;  /* 0x0000001aff2c7819 */ /* 0x000fe4000001162e */
[----:B------:R-:W-:Y:S02]  /*1590*/  LOP3.LUT R47, R47, 0x20, RZ, 0xc0, !PT ;  /* 0x000000202f2f7812 */ /* 0x000fe400078ec0ff */
[----:B------:R-:W-:Y:S02]  /*15a0*/  LOP3.LUT R44, R44, 0x20, RZ, 0xc0, !PT ;  /* 0x000000202c2c7812 */ /* 0x000fe400078ec0ff */
[----:B------:R-:W-:Y:S02]  /*15b0*/  IADD3 R47, P5, R47, R40, RZ ;  /* 0x000000282f2f7210 */ /* 0x000fe40007fbe0ff */
[----:B------:R-:W-:-:S02]  /*15c0*/  IADD3 R44, P0, R44, R49, RZ ;  /* 0x000000312c2c7210 */ /* 0x000fc40007f1e0ff */
[----:B------:R-:W-:Y:S01]  /*15d0*/  ISETP.GE.U32.AND P4, PT, R8, 0x7f800000, PT ;  /* 0x7f8000000800780c */ /* 0x000fe20003f86070 */
[----:B------:R-:W-:Y:S01]  /*15e0*/  IMAD.X R43, RZ, RZ, R43, P5 ;  /* 0x000000ffff2b7224 */ /* 0x000fe200028e062b */
[----:B------:R-:W-:Y:S01]  /*15f0*/  LOP3.LUT R50, R50, R47, R44, 0xfe, !PT ;  /* 0x0000002f32327212 */ /* 0x000fe200078efe2c */
[----:B------:R-:W-:Y:S01]  /*1600*/  IMAD.X R46, RZ, RZ, R46, P0 ;  /* 0x000000ffff2e7224 */ /* 0x000fe200000e062e */
[----:B------:R-:W-:Y:S02]  /*1610*/  @P3 MOV R36, 0x7f800000 ;  /* 0x7f80000000243802 */ /* 0x000fe40000000f00 */
[----:B------:R-:W-:Y:S02]  /*1620*/  ISETP.GE.U32.AND P0, PT, R50, 0x20, PT ;  /* 0x000000203200780c */ /* 0x000fe40003f06070 */
[----:B------:R-:W-:Y:S01]  /*1630*/  LOP3.LUT R6, R6, R43, R46, 0xfe, !PT ;  /* 0x0000002b06067212 */ /* 0x000fe200078efe2e */
[----:B------:R-:W-:-:S03]  /*1640*/  @P3 FFMA.FTZ R37, R9, R36, +INF ;  /* 0x7f80000009253423 */ /* 0x000fc60000010024 */
[----:B------:R-:W-:Y:S01]  /*1650*/  ISETP.GE.U32.AND.EX P0, PT, R6, RZ, PT, P0 ;  /* 0x000000ff0600720c */ /* 0x000fe20003f06100 */
[----:B------:R-:W-:-:S04]  /*1660*/  @P2 IMAD.MOV.U32 R6, RZ, RZ, 0x7f800000 ;  /* 0x7f800000ff062424 */ /* 0x000fc800078e00ff */
[----:B------:R-:W-:Y:S01]  /*1670*/  @P2 FFMA.FTZ R7, R35, R6, +INF ;  /* 0x7f80000023072423 */ /* 0x000fe20000010006 */
[----:B--2---:R0:W-:Y:S02]  /*1680*/  STS.64 [R0], R4 ;  /* 0x0000000400007388 */ /* 0x0041e40000000a00 */
[----:B0-----:R-:W-:Y:S02]  /*1690*/  @P1 IMAD.MOV.U32 R4, RZ, RZ, 0x7f800000 ;  /* 0x7f800000ff041424 */ /* 0x001fe400078e00ff */
[----:B------:R-:W-:Y:S02]  /*16a0*/  @P4 IMAD.MOV.U32 R5, RZ, RZ, 0x7f800000 ;  /* 0x7f800000ff054424 */ /* 0x000fe400078e00ff */
[----:B------:R-:W-:Y:S02]  /*16b0*/  @P1 FFMA.FTZ R39, R33, R4, +INF ;  /* 0x7f80000021271423 */ /* 0x000fe40000010004 */
[----:B------:R-:W-:Y:S01]  /*16c0*/  @P4 FFMA.FTZ R38, R8, R5, +INF ;  /* 0x7f80000008264423 */ /* 0x000fe20000010005 */
[----:B------:R-:W-:Y:S06]  /*16d0*/  BAR.SYNC.DEFER_BLOCKING 0x0 ;  /* 0x0000000000007b1d */ /* 0x000fec0000010000 */
[----:B------:R-:W-:Y:S05]  /*16e0*/  @P0 BRA `(.L_x_0) ;  /* 0x0000313000000947 */ /* 0x000fea0003800000 */
[----:B------:R-:W-:Y:S01]  /*16f0*/  FMUL.M8 R7, R7, 0.36067375540733337402 ;  /* 0x3eb8aa3b07077820 */ /* 0x000fe20000700000 */
[----:B------:R-:W-:Y:S01]  /*1700*/  FSETP.NEU.AND P0, PT, R35, RZ, PT ;  /* 0x000000ff2300720b */ /* 0x000fe20003f0d000 */
[----:B------:R-:W-:Y:S01]  /*1710*/  FMUL.M8 R39, R39, 0.36067375540733337402 ;  /* 0x3eb8aa3b27277820 */ /* 0x000fe20000700000 */
[----:B------:R-:W-:Y:S01]  /*1720*/  FMUL.M8 R38, R38, 0.36067375540733337402 ;  /* 0x3eb8aa3b26267820 */ /* 0x000fe20000700000 */
[----:B------:R-:W-:Y:S01]  /*1730*/  ISETP.GE.AND P5, PT, R30, 0x8, PT ;  /* 0x000000081e00780c */ /* 0x000fe20003fa6270 */
[----:B------:R-:W-:Y:S01]  /*1740*/  FMUL.M8 R37, R37, 0.36067375540733337402 ;  /* 0x3eb8aa3b25257820 */ /* 0x000fe20000700000 */
[----:B------:R-:W-:Y:S01]  /*1750*/  FSEL R4, R7, -INF , P0 ;  /* 0xff80000007047808 */ /* 0x000fe20000000000 */
[----:B------:R-:W-:Y:S01]  /*1760*/  WARPSYNC 0xffffffff ;  /* 0xffffffff00007948 */ /* 0x000fe20003800000 */
[----:B------:R-:W-:-:S02]  /*1770*/  FSETP.NEU.AND P0, PT, R33, RZ, PT ;  /* 0x000000ff2100720b */ /* 0x000fc40003f0d000 */
[----:B------:R-:W-:Y:S02]  /*1780*/  FSETP.NEU.AND P2, PT, R9, RZ, PT ;  /* 0x000000ff0900720b */ /* 0x000fe40003f4d000 */
[----:B------:R-:W0:Y:S01]  /*1790*/  F2I.S64.TRUNC R4, R4 ;  /* 0x0000000400047311 */ /* 0x000e22000020d900 */
[----:B------:R-:W-:Y:S02]  /*17a0*/  FSEL R6, R39, -INF , P0 ;  /* 0xff80000027067808 */ /* 0x000fe40000000000 */
[----:B------:R-:W-:Y:S02]  /*17b0*/  FSETP.NEU.AND P0, PT, R8, RZ, PT ;  /* 0x000000ff0800720b */ /* 0x000fe40003f0d000 */
[----:B------:R-:W-:Y:S02]  /*17c0*/  ISETP.GE.AND P1, PT, R29, 0x8, PT ;  /* 0x000000081d00780c */ /* 0x000fe40003f26270 */
[----:B------:R-:W-:Y:S01]  /*17d0*/  FSEL R8, R38, -INF , P0 ;  /* 0xff80000026087808 */ /* 0x000fe20000000000 */
[----:B------:R-:W1:Y:S01]  /*17e0*/  F2I.S64.TRUNC R6, R6 ;  /* 0x0000000600067311 */ /* 0x000e62000020d900 */
[----:B------:R-:W-:Y:S01]  /*17f0*/  ISETP.GT.AND P3, PT, R34, RZ, PT ;  /* 0x000000ff2200720c */ /* 0x000fe20003f64270 */
[--C-:B------:R-:W-:Y:S01]  /*1800*/  IMAD.MOV.U32 R34, RZ, RZ, R30.reuse ;  /* 0x000000ffff227224 */ /* 0x100fe200078e001e */
[----:B------:R-:W-:-:S02]  /*1810*/  SHF.R.S32.HI R35, RZ, 0x1f, R30 ;  /* 0x0000001fff237819 */ /* 0x000fc4000001141e */
[----:B------:R-:W-:Y:S02]  /*1820*/  ISETP.GT.AND P4, PT, R45, RZ, PT ;  /* 0x000000ff2d00720c */ /* 0x000fe40003f84270 */
[----:B0-----:R-:W-:Y:S01]  /*1830*/  IADD3 R36, P0, R4, 0x8, RZ ;  /* 0x0000000804247810 */ /* 0x001fe20007f1e0ff */
[----:B------:R-:W0:Y:S01]  /*1840*/  F2I.S64.TRUNC R8, R8 ;  /* 0x0000000800087311 */ /* 0x000e22000020d900 */
[----:B------:R-:W-:-:S03]  /*1850*/  FSEL R4, R37, -INF , P2 ;  /* 0xff80000025047808 */ /* 0x000fc60001000000 */
[----:B------:R-:W-:Y:S01]  /*1860*/  IMAD.X R5, RZ, RZ, R5, P0 ;  /* 0x000000ffff057224 */ /* 0x000fe200000e0605 */
[----:B------:R-:W-:Y:S02]  /*1870*/  ISETP.LT.U32.AND P0, PT, R36, 0xf, PT ;  /* 0x0000000f2400780c */ /* 0x000fe40003f01070 */
[----:B-1----:R-:W-:Y:S01]  /*1880*/  IADD3 R33, P6, R6, 0x8, RZ ;  /* 0x0000000806217810 */ /* 0x002fe20007fde0ff */
[----:B------:R-:W-:Y:S01]  /*1890*/  IMAD.MOV.U32 R6, RZ, RZ, R29 ;  /* 0x000000ffff067224 */ /* 0x000fe200078e001d */
[----:B------:R-:W-:-:S03]  /*18a0*/  ISETP.LT.AND.EX P0, PT, R5, RZ, PT, P0 ;  /* 0x000000ff0500720c */ /* 0x000fc60003f01300 */
[----:B------:R-:W-:Y:S01]  /*18b0*/  IMAD.X R30, RZ, RZ, R7, P6 ;  /* 0x000000ffff1e7224 */ /* 0x000fe200030e0607 */
[----:B------:R-:W-:Y:S02]  /*18c0*/  @P5 SEL R34, R36, 0xf, P0 ;  /* 0x0000000f24225807 */ /* 0x000fe40000000000 */
[----:B------:R-:W-:Y:S02]  /*18d0*/  @P5 SEL R35, R5, RZ, P0 ;  /* 0x000000ff05235207 */ /* 0x000fe40000000000 */
[----:B------:R-:W-:Y:S01]  /*18e0*/  ISETP.LT.U32.AND P0, PT, R33, 0xf, PT ;  /* 0x0000000f2100780c */ /* 0x000fe20003f01070 */
[----:B------:R-:W1:Y:S01]  /*18f0*/  F2I.S64.TRUNC R4, R4 ;  /* 0x0000000400047311 */ /* 0x000e62000020d900 */
[----:B------:R-:W-:Y:S02]  /*1900*/  ISETP.GT.AND P6, PT, R28, RZ, PT ;  /* 0x000000ff1c00720c */ /* 0x000fe40003fc4270 */
[----:B------:R-:W-:Y:S02]  /*1910*/  ISETP.LT.AND.EX P0, PT, R30, RZ, PT, P0 ;  /* 0x000000ff1e00720c */ /* 0x000fe40003f01300 */
[----:B------:R-:W-:-:S02]  /*1920*/  ISETP.GT.AND P5, PT, R27, RZ, PT ;  /* 0x000000ff1b00720c */ /* 0x000fc40003fa4270 */
[----:B------:R-:W-:Y:S02]  /*1930*/  SHF.R.S32.HI R7, RZ, 0x1f, R29 ;  /* 0x0000001fff077819 */ /* 0x000fe4000001141d */
[----:B------:R-:W-:Y:S02]  /*1940*/  @P1 SEL R6, R33, 0xf, P0 ;  /* 0x0000000f21061807 */ /* 0x000fe40000000000 */
[----:B------:R-:W-:Y:S02]  /*1950*/  SEL R29, RZ, 0x10, !P6 ;  /* 0x00000010ff1d7807 */ /* 0x000fe40007000000 */
[----:B------:R-:W-:Y:S02]  /*1960*/  SEL R27, RZ, 0x10, !P5 ;  /* 0x00000010ff1b7807 */ /* 0x000fe40006800000 */
[----:B0-----:R-:W-:Y:S02]  /*1970*/  IADD3 R36, P2, R8, 0x8, RZ ;  /* 0x0000000808247810 */ /* 0x001fe40007f5e0ff */
[----:B------:R-:W-:-:S02]  /*1980*/  @P1 SEL R7, R30, RZ, P0 ;  /* 0x000000ff1e071207 */ /* 0x000fc40000000000 */
[----:B------:R-:W-:Y:S01]  /*1990*/  IADD3 R8, P1, R34, R29, RZ ;  /* 0x0000001d22087210 */ /* 0x000fe20007f3e0ff */
[----:B------:R-:W-:Y:S01]  /*19a0*/  IMAD.X R9, RZ, RZ, R9, P2 ;  /* 0x000000ffff097224 */ /* 0x000fe200010e0609 */
[----:B------:R-:W-:Y:S01]  /*19b0*/  IADD3 R6, P5, R6, R27, RZ ;  /* 0x0000001b06067210 */ /* 0x000fe20007fbe0ff */
[----:B------:R-:W-:Y:S01]  /*19c0*/  IMAD.MOV.U32 R27, RZ, RZ, R31 ;  /* 0x000000ffff1b7224 */ /* 0x000fe200078e001f */
[----:B-1----:R-:W-:Y:S01]  /*19d0*/  IADD3 R28, P6, R4, 0x8, RZ ;  /* 0x00000008041c7810 */ /* 0x002fe20007fde0ff */
[----:B------:R-:W-:Y:S01]  /*19e0*/  IMAD.X R4, RZ, RZ, R35, P1 ;  /* 0x000000ffff047224 */ /* 0x000fe200008e0623 */
[----:B------:R-:W-:Y:S01]  /*19f0*/  ISETP.GE.AND P2, PT, R31, 0x8, PT ;  /* 0x000000081f00780c */ /* 0x000fe20003f46270 */
[----:B------:R-:W-:Y:S01]  /*1a00*/  IMAD.X R7, RZ, RZ, R7, P5 ;  /* 0x000000ffff077224 */ /* 0x000fe200028e0607 */
[----:B------:R-:W-:Y:S01]  /*1a10*/  ISETP.GE.AND P5, PT, R32, 0x8, PT ;  /* 0x000000082000780c */ /* 0x000fe20003fa6270 */
[----:B------:R-:W-:Y:S01]  /*1a20*/  IMAD.X R30, RZ, RZ, R5, P6 ;  /* 0x000000ffff1e7224 */ /* 0x000fe200030e0605 */
[----:B------:R-:W-:-:S02]  /*1a30*/  SHF.R.U32.HI R29, RZ, 0x1a, R4 ;  /* 0x0000001aff1d7819 */ /* 0x000fc40000011604 */
[----:B------:R-:W-:Y:S02]  /*1a40*/  SHF.R.U32.HI R5, RZ, 0x1a, R7 ;  /* 0x0000001aff057819 */ /* 0x000fe40000011607 */
[----:B------:R-:W-:Y:S02]  /*1a50*/  LOP3.LUT R29, R29, 0x20, RZ, 0xc0, !PT ;  /* 0x000000201d1d7812 */ /* 0x000fe400078ec0ff */
[----:B------:R-:W-:Y:S02]  /*1a60*/  LOP3.LUT R5, R5, 0x20, RZ, 0xc0, !PT ;  /* 0x0000002005057812 */ /* 0x000fe400078ec0ff */
[----:B------:R-:W-:Y:S02]  /*1a70*/  ISETP.LT.U32.AND P0, PT, R36, 0xf, PT ;  /* 0x0000000f2400780c */ /* 0x000fe40003f01070 */
[----:B------:R-:W-:Y:S02]  /*1a80*/  ISETP.LT.U32.AND P1, PT, R28, 0xf, PT ;  /* 0x0000000f1c00780c */ /* 0x000fe40003f21070 */
[----:B------:R-:W-:-:S02]  /*1a90*/  SEL R33, RZ, 0x10, !P4 ;  /* 0x00000010ff217807 */ /* 0x000fc40006000000 */
[----:B------:R-:W-:Y:S02]  /*1aa0*/  IADD3 R5, P6, R5, R6, RZ ;  /* 0x0000000605057210 */ /* 0x000fe40007fde0ff */
[----:B------:R-:W-:Y:S02]  /*1ab0*/  IADD3 R29, P4, R29, R8, RZ ;  /* 0x000000081d1d7210 */ /* 0x000fe40007f9e0ff */
[----:B------:R-:W-:Y:S01]  /*1ac0*/  ISETP.LT.AND.EX P0, PT, R9, RZ, PT, P0 ;  /* 0x000000ff0900720c */ /* 0x000fe20003f01300 */
[----:B------:R-:W-:Y:S01]  /*1ad0*/  IMAD.X R7, RZ, RZ, R7, P6 ;  /* 0x000000ffff077224 */ /* 0x000fe200030e0607 */
[----:B------:R-:W-:Y:S01]  /*1ae0*/  ISETP.LT.AND.EX P1, PT, R30, RZ, PT, P1 ;  /* 0x000000ff1e00720c */ /* 0x000fe20003f21310 */
[----:B------:R-:W-:Y:S01]  /*1af0*/  IMAD.X R8, RZ, RZ, R4, P4 ;  /* 0x000000ffff087224 */ /* 0x000fe200020e0604 */
[----:B------:R-:W-:Y:S01]  /*1b00*/  @P2 SEL R27, R36, 0xf, P0 ;  /* 0x0000000f241b2807 */ /* 0x000fe20000000000 */
[----:B------:R-:W-:Y:S01]  /*1b10*/  IMAD.MOV.U32 R36, RZ, RZ, R32 ;  /* 0x000000ffff247224 */ /* 0x000fe200078e0020 */
[----:B------:R-:W-:-:S02]  /*1b20*/  LEA R4, P6, R5, R2, 0x7 ;  /* 0x0000000205047211 */ /* 0x000fc400078c38ff */
[----:B------:R-:W-:Y:S02]  /*1b30*/  @P5 SEL R36, R28, 0xf, P1 ;  /* 0x0000000f1c245807 */ /* 0x000fe40000800000 */
[----:B------:R-:W-:Y:S02]  /*1b40*/  LEA R6, P4, R29, R2, 0x7 ;  /* 0x000000021d067211 */ /* 0x000fe400078838ff */
[----:B------:R-:W-:Y:S02]  /*1b50*/  SHF.R.S32.HI R28, RZ, 0x1f, R32 ;  /* 0x0000001fff1c7819 */ /* 0x000fe40000011420 */
[----:B------:R-:W-:Y:S01]  /*1b60*/  @P5 SEL R28, R30, RZ, P1 ;  /* 0x000000ff1e1c5207 */ /* 0x000fe20000800000 */
[----:B------:R-:W-:Y:S01]  /*1b70*/  LDS.U16 R32, [R11+0x4] ;  /* 0x000004000b207984 */ /* 0x000fe20000000400 */
[----:B------:R-:W-:Y:S02]  /*1b80*/  LEA.HI.X R5, R5, R3, R7, 0x7, P6 ;  /* 0x0000000305057211 */ /* 0x000fe400030f3c07 */
[----:B------:R-:W-:Y:S01]  /*1b90*/  IADD3 R36, P1, R36, R33, RZ ;  /* 0x0000002124247210 */ /* 0x000fe20007f3e0ff */
[----:B------:R-:W-:Y:S01]  /*1ba0*/  LDS.U16 R30, [R11+0x8] ;  /* 0x000008000b1e7984 */ /* 0x000fe20000000400 */
[----:B------:R-:W-:-:S02]  /*1bb0*/  LEA.HI.X R7, R29, R3, R8, 0x7, P4 ;  /* 0x000000031d077211 */ /* 0x000fc400020f3c08 */
[----:B------:R-:W-:Y:S01]  /*1bc0*/  IADD3.X R29, RZ, R28, RZ, P1, !PT ;  /* 0x0000001cff1d7210 */ /* 0x000fe20000ffe4ff */
[----:B------:R-:W0:Y:S04]  /*1bd0*/  LDS.U16 R33, [R11] ;  /* 0x000000000b217984 */ /* 0x000e280000000400 */
[----:B------:R-:W1:Y:S04]  /*1be0*/  LDS.U16 R8, [R11+0xc] ;  /* 0x00000c000b087984 */ /* 0x000e680000000400 */
[----:B------:R-:W-:Y:S01]  /*1bf0*/  BAR.SYNC.DEFER_BLOCKING 0x0 ;  /* 0x0000000000007b1d */ /* 0x000fe20000010000 */
[----:B------:R-:W-:-:S02]  /*1c00*/  SEL R38, RZ, 0x10, !P3 ;  /* 0x00000010ff267807 */ /* 0x000fc40005800000 */
[----:B------:R-:W-:Y:S02]  /*1c10*/  SHF.R.U32.HI R28, RZ, 0x1a, R29 ;  /* 0x0000001aff1c7819 */ /* 0x000fe4000001161d */
[----:B------:R-:W-:Y:S02]  /*1c20*/  SHF.R.S32.HI R31, RZ, 0x1f, R31 ;  /* 0x0000001fff1f7819 */ /* 0x000fe4000001141f */
[----:B------:R-:W-:Y:S02]  /*1c30*/  @P2 SEL R31, R9, RZ, P0 ;  /* 0x000000ff091f2207 */ /* 0x000fe40000000000 */
[----:B------:R-:W-:Y:S02]  /*1c40*/  IADD3 R38, P0, R27, R38, RZ ;  /* 0x000000261b267210 */ /* 0x000fe40007f1e0ff */
[----:B------:R-:W-:Y:S01]  /*1c50*/  LOP3.LUT R9, R28, 0x20, RZ, 0xc0, !PT ;  /* 0x000000201c097812 */ /* 0x000fe200078ec0ff */
[----:B------:R2:W3:Y:S04]  /*1c60*/  LDG.E.EL.U16 R34, [R4.64] ;  /* 0x0000000404227981 */ /* 0x0004e8000c2e1500 */
[----:B------:R4:W5:Y:S01]  /*1c70*/  LDG.E.EL.U16 R6, [R6.64] ;  /* 0x0000000406067981 */ /* 0x000962000c2e1500 */
[----:B------:R-:W-:Y:S01]  /*1c80*/  IADD3 R9, P1, R9, R36, RZ ;  /* 0x0000002409097210 */ /* 0x000fe20007f3e0ff */
[----:B------:R-:W-:-:S03]  /*1c90*/  IMAD.X R31, RZ, RZ, R31, P0 ;  /* 0x000000ffff1f7224 */ /* 0x000fc600000e061f */
[----:B------:R-:W-:Y:S01]  /*1ca0*/  LEA R28, P0, R9, R2, 0x7 ;  /* 0x00000002091c7211 */ /* 0x000fe200078038ff */
[----:B------:R-:W-:Y:S01]  /*1cb0*/  IMAD.X R27, RZ, RZ, R29, P1 ;  /* 0x000000ffff1b7224 */ /* 0x000fe200008e061d */
[----:B--2---:R-:W-:-:S04]  /*1cc0*/  SHF.R.U32.HI R5, RZ, 0x1a, R31 ;  /* 0x0000001aff057819 */ /* 0x004fc8000001161f */
[----:B------:R-:W-:Y:S02]  /*1cd0*/  LOP3.LUT R5, R5, 0x20, RZ, 0xc0, !PT ;  /* 0x0000002005057812 */ /* 0x000fe400078ec0ff */
[----:B------:R-:W-:Y:S02]  /*1ce0*/  LEA.HI.X R29, R9, R3, R27, 0x7, P0 ;  /* 0x00000003091d7211 */ /* 0x000fe400000f3c1b */
[----:B------:R-:W-:-:S03]  /*1cf0*/  IADD3 R5, P0, R5, R38, RZ ;  /* 0x0000002605057210 */ /* 0x000fc60007f1e0ff */
[----:B------:R-:W2:Y:S02]  /*1d00*/  LDG.E.EL.U16 R28, [R28.64] ;  /* 0x000000041c1c7981 */ /* 0x000ea4000c2e1500 */
[----:B------:R-:W-:Y:S01]  /*1d10*/  IMAD.X R9, RZ, RZ, R31, P0 ;  /* 0x000000ffff097224 */ /* 0x000fe200000e061f */
[----:B------:R-:W-:-:S04]  /*1d20*/  LEA R4, P0, R5, R2, 0x7 ;  /* 0x0000000205047211 */ /* 0x000fc800078038ff */
[----:B------:R-:W-:-:S05]  /*1d30*/  LEA.HI.X R5, R5, R3, R9, 0x7, P0 ;  /* 0x0000000305057211 */ /* 0x000fca00000f3c09 */
[----:B----4-:R4:W2:Y:S01]  /*1d40*/  LDG.E.EL.U16 R7, [R4.64] ;  /* 0x0000000404077981 */ /* 0x0108a2000c2e1500 */
[----:B0-----:R-:W-:Y:S01]  /*1d50*/  IMAD.U32 R33, R33, 0x10000, RZ ;  /* 0x0001000021217824 */ /* 0x001fe200078e00ff */
[----:B------:R-:W-:Y:S01]  /*1d60*/  FSETP.NAN.AND P0, PT, R23, R23, PT ;  /* 0x000000171700720b */ /* 0x000fe20003f08000 */
[----:B------:R-:W-:Y:S02]  /*1d70*/  IMAD.U32 R32, R32, 0x10000, RZ ;  /* 0x0001000020207824 */ /* 0x000fe400078e00ff */
[----:B------:R-:W-:Y:S02]  /*1d80*/  IMAD.U32 R30, R30, 0x10000, RZ ;  /* 0x000100001e1e7824 */ /* 0x000fe400078e00ff */
[----:B-1----:R-:W-:Y:S02]  /*1d90*/  IMAD.U32 R8, R8, 0x10000, RZ ;  /* 0x0001000008087824 */ /* 0x002fe400078e00ff */
[----:B---3--:R-:W-:-:S04]  /*1da0*/  IMAD.U32 R34, R34, 0x10000, RZ ;  /* 0x0001000022227824 */ /* 0x008fc800078e00ff */
[----:B------:R-:W-:Y:S01]  /*1db0*/  FADD R34, R33, R34 ;  /* 0x0000002221227221 */ /* 0x000fe20000000000 */
[----:B-----5:R-:W-:-:S04]  /*1dc0*/  IMAD.U32 R9, R6, 0x10000, RZ ;  /* 0x0001000006097824 */ /* 0x020fc800078e00ff */
[----:B------:R-:W-:Y:S01]  /*1dd0*/  FSETP.GT.AND P1, PT, R23, R34, PT ;  /* 0x000000221700720b */ /* 0x000fe20003f24000 */
[----:B------:R-:W-:-:S03]  /*1de0*/  FADD R9, R32, R9 ;  /* 0x0000000920097221 */ /* 0x000fc60000000000 */
[C---:B------:R-:W-:Y:S02]  /*1df0*/  FSEL R6, R23.reuse, R34, P1 ;  /* 0x0000002217067208 */ /* 0x040fe40000800000 */
[CC--:B------:R-:W-:Y:S02]  /*1e00*/  FSETP.GT.AND P1, PT, R24.reuse, R9.reuse, PT ;  /* 0x000000091800720b */ /* 0x0c0fe40003f24000 */
[----:B----4-:R-:W-:Y:S02]  /*1e10*/  FSEL R4, R23, R6, P0 ;  /* 0x0000000617047208 */ /* 0x010fe40000000000 */
[C---:B------:R-:W-:Y:S02]  /*1e20*/  FSETP.NAN.AND P0, PT, R24.reuse, R24, PT ;  /* 0x000000181800720b */ /* 0x040fe40003f08000 */
[----:B------:R-:W-:Y:S01]  /*1e30*/  FSEL R5, R24, R9, P1 ;  /* 0x0000000918057208 */ /* 0x000fe20000800000 */
[----:B------:R-:W-:Y:S01]  /*1e40*/  FADD R6, -R4, R23 ;  /* 0x0000001704067221 */ /* 0x000fe20000000100 */
[----:B--2---:R-:W-:Y:S01]  /*1e50*/  IMAD.U32 R27, R28, 0x10000, RZ ;  /* 0x000100001c1b7824 */ /* 0x004fe200078e00ff */
[----:B------:R-:W-:Y:S01]  /*1e60*/  FADD R34, R34, -R4 ;  /* 0x8000000422227221 */ /* 0x000fe20000000000 */
[----:B------:R-:W-:Y:S01]  /*1e70*/  FSEL R5, R24, R5, P0 ;  /* 0x0000000518057208 */ /* 0x000fe20000000000 */
[----:B------:R-:W-:Y:S01]  /*1e80*/  FMUL R23, R6, 1.4426950216293334961 ;  /* 0x3fb8aa3b06177820 */ /* 0x000fe20000400000 */
[----:B------:R-:W-:Y:S01]  /*1e90*/  FADD R30, R30, R27 ;  /* 0x0000001b1e1e7221 */ /* 0x000fe20000000000 */
[----:B------:R-:W-:Y:S01]  /*1ea0*/  FSETP.NAN.AND P0, PT, R17, R17, PT ;  /* 0x000000111100720b */ /* 0x000fe20003f08000 */
[----:B------:R-:W-:Y:S01]  /*1eb0*/  FMUL R34, R34, 1.4426950216293334961 ;  /* 0x3fb8aa3b22227820 */ /* 0x000fe20000400000 */
[----:B------:R-:W-:Y:S01]  /*1ec0*/  FADD R6, -R5, R24 ;  /* 0x0000001805067221 */ /* 0x000fe20000000100 */
[----:B------:R-:W-:Y:S01]  /*1ed0*/  FADD R9, R9, -R5 ;  /* 0x8000000509097221 */ /* 0x000fe20000000000 */
[----:B------:R-:W-:-:S02]  /*1ee0*/  FSETP.GT.AND P2, PT, R17, R30, PT ;  /* 0x0000001e1100720b */ /* 0x000fc40003f44000 */
[----:B------:R-:W-:Y:S01]  /*1ef0*/  FMUL R24, R6, 1.4426950216293334961 ;  /* 0x3fb8aa3b06187820 */ /* 0x000fe20000400000 */
[----:B------:R-:W-:Y:S01]  /*1f00*/  IMAD.U32 R7, R7, 0x10000, RZ ;  /* 0x0001000007077824 */ /* 0x000fe200078e00ff */
[----:B------:R-:W-:Y:S01]  /*1f10*/  FSEL R6, R17, R30, P2 ;  /* 0x0000001e11067208 */ /* 0x000fe20001000000 */
[----:B------:R-:W-:Y:S01]  /*1f20*/  FMUL R9, R9, 1.4426950216293334961 ;  /* 0x3fb8aa3b09097820 */ /* 0x000fe20000400000 */
[----:B------:R-:W-:Y:S01]  /*1f30*/  FSETP.NAN.AND P2, PT, R20, R20, PT ;  /* 0x000000141400720b */ /* 0x000fe20003f48000 */
[----:B------:R-:W-:Y:S01]  /*1f40*/  FADD R7, R8, R7 ;  /* 0x0000000708077221 */ /* 0x000fe20000000000 */
[----:B------:R-:W-:Y:S02]  /*1f50*/  FSETP.GEU.AND P5, PT, R24, -126, PT ;  /* 0xc2fc00001800780b */ /* 0x000fe40003fae000 */
[----:B------:R-:W-:Y:S02]  /*1f60*/  FSEL R6, R17, R6, P0 ;  /* 0x0000000611067208 */ /* 0x000fe40000000000 */
[----:B------:R-:W-:-:S02]  /*1f70*/  FSETP.GT.AND P3, PT, R20, R7, PT ;  /* 0x000000071400720b */ /* 0x000fc40003f64000 */
[----:B------:R-:W-:Y:S01]  /*1f80*/  FSETP.GEU.AND P0, PT, R34, -126, PT ;  /* 0xc2fc00002200780b */ /* 0x000fe20003f0e000 */
[----:B------:R-:W-:Y:S01]  /*1f90*/  FADD R8, -R6, R17 ;  /* 0x0000001106087221 */ /* 0x000fe20000000100 */
[----:B------:R-:W-:Y:S01]  /*1fa0*/  FADD R30, R30, -R6 ;  /* 0x800000061e1e7221 */ /* 0x000fe20000000000 */
[----:B------:R-:W-:Y:S02]  /*1fb0*/  FSEL R17, R20, R7, P3 ;  /* 0x0000000714117208 */ /* 0x000fe40001800000 */
[----:B------:R-:W-:Y:S01]  /*1fc0*/  FMUL R27, R8, 1.4426950216293334961 ;  /* 0x3fb8aa3b081b7820 */ /* 0x000fe20000400000 */
[----:B------:R-:W-:Y:S01]  /*1fd0*/  FMUL R30, R30, 1.4426950216293334961 ;  /* 0x3fb8aa3b1e1e7820 */ /* 0x000fe20000400000 */
[----:B------:R-:W-:Y:S01]  /*1fe0*/  @!P5 FMUL R24, R24, 0.5 ;  /* 0x3f0000001818d820 */ /* 0x000fe20000400000 */
[----:B------:R-:W-:Y:S02]  /*1ff0*/  FSEL R8, R20, R17, P2 ;  /* 0x0000001114087208 */ /* 0x000fe40001000000 */
[----:B------:R-:W-:-:S02]  /*2000*/  FSETP.GEU.AND P2, PT, R27, -126, PT ;  /* 0xc2fc00001b00780b */ /* 0x000fc40003f4e000 */
[----:B------:R-:W-:Y:S01]  /*2010*/  FSETP.GEU.AND P3, PT, R30, -126, PT ;  /* 0xc2fc00001e00780b */ /* 0x000fe20003f6e000 */
[----:B------:R-:W0:Y:S01]  /*2020*/  MUFU.EX2 R24, R24 ;  /* 0x0000001800187308 */ /* 0x000e220000000800 */
[----:B------:R-:W-:Y:S01]  /*2030*/  FADD R17, -R8, R20 ;  /* 0x0000001408117221 */ /* 0x000fe20000000100 */
[----:B------:R-:W-:Y:S01]  /*2040*/  FADD R7, R7, -R8 ;  /* 0x8000000807077221 */ /* 0x000fe20000000000 */
[----:B------:R-:W-:Y:S01]  /*2050*/  FSETP.GEU.AND P1, PT, R23, -126, PT ;  /* 0xc2fc00001700780b */ /* 0x000fe20003f2e000 */
[----:B------:R-:W-:Y:S01]  /*2060*/  @!P0 FMUL R34, R34, 0.5 ;  /* 0x3f00000022228820 */ /* 0x000fe20000400000 */
[----:B------:R-:W-:Y:S01]  /*2070*/  FMUL R17, R17, 1.4426950216293334961 ;  /* 0x3fb8aa3b11117820 */ /* 0x000fe20000400000 */
[----:B------:R-:W-:Y:S01]  /*2080*/  FMUL R7, R7, 1.4426950216293334961 ;  /* 0x3fb8aa3b07077820 */ /* 0x000fe20000400000 */
[----:B------:R-:W-:-:S03]  /*2090*/  FSETP.GEU.AND P6, PT, R9, -126, PT ;  /* 0xc2fc00000900780b */ /* 0x000fc60003fce000 */
[----:B------:R-:W-:Y:S01]  /*20a0*/  @!P2 FMUL R27, R27, 0.5 ;  /* 0x3f0000001b1ba820 */ /* 0x000fe20000400000 */
[----:B------:R-:W-:Y:S01]  /*20b0*/  FSETP.GEU.AND P4, PT, R17, -126, PT ;  /* 0xc2fc00001100780b */ /* 0x000fe20003f8e000 */
[----:B------:R-:W-:Y:S01]  /*20c0*/  @!P3 FMUL R30, R30, 0.5 ;  /* 0x3f0000001e1eb820 */ /* 0x000fe20000400000 */
[----:B------:R-:W1:Y:S01]  /*20d0*/  MUFU.EX2 R34, R34 ;  /* 0x0000002200227308 */ /* 0x000e620000000800 */
[----:B0-----:R-:W-:Y:S01]  /*20e0*/  @!P5 FMUL R24, R24, R24 ;  /* 0x000000181818d220 */ /* 0x001fe20000400000 */
[----:B------:R-:W-:Y:S01]  /*20f0*/  FSETP.GEU.AND P5, PT, R7, -126, PT ;  /* 0xc2fc00000700780b */ /* 0x000fe20003fae000 */
[----:B------:R-:W-:-:S04]  /*2100*/  @!P1 FMUL R23, R23, 0.5 ;  /* 0x3f00000017179820 */ /* 0x000fc80000400000 */
[----:B------:R-:W-:Y:S01]  /*2110*/  @!P6 FMUL R9, R9, 0.5 ;  /* 0x3f0000000909e820 */ /* 0x000fe20000400000 */
[----:B------:R-:W0:Y:S03]  /*2120*/  MUFU.EX2 R27, R27 ;  /* 0x0000001b001b7308 */ /* 0x000e260000000800 */
[----:B------:R-:W-:-:S05]  /*2130*/  @!P4 FMUL R17, R17, 0.5 ;  /* 0x3f0000001111c820 */ /* 0x000fca0000400000 */
[----:B------:R-:W2:Y:S01]  /*2140*/  MUFU.EX2 R30, R30 ;  /* 0x0000001e001e7308 */ /* 0x000ea20000000800 */
[----:B------:R-:W-:Y:S01]  /*2150*/  @!P5 FMUL R7, R7, 0.5 ;  /* 0x3f0000000707d820 */ /* 0x000fe20000400000 */
[----:B-1----:R-:W-:Y:S01]  /*2160*/  @!P0 FMUL R34, R34, R34 ;  /* 0x0000002222228220 */ /* 0x002fe20000400000 */
[----:B------:R-:W-:-:S05]  /*2170*/  FSETP.NEU.AND P0, PT, R6, -INF , PT ;  /* 0xff8000000600780b */ /* 0x000fca0003f0d000 */
[----:B------:R-:W1:Y:S01]  /*2180*/  MUFU.EX2 R23, R23 ;  /* 0x0000001700177308 */ /* 0x000e620000000800 */
[----:B0-----:R-:W-:Y:S01]  /*2190*/  @!P2 FMUL R27, R27, R27 ;  /* 0x0000001b1b1ba220 */ /* 0x001fe20000400000 */
[----:B------:R-:W-:-:S04]  /*21a0*/  FSETP.NEU.AND P2, PT, R8, -INF , PT ;  /* 0xff8000000800780b */ /* 0x000fc80003f4d000 */
[----:B------:R-:W-:Y:S02]  /*21b0*/  FSEL R27, R27, 1, P0 ;  /* 0x3f8000001b1b7808 */ /* 0x000fe40000000000 */
[----:B------:R-:W0:Y:S01]  /*21c0*/  MUFU.EX2 R9, R9 ;  /* 0x0000000900097308 */ /* 0x000e220000000800 */
[----:B--2---:R-:W-:-:S05]  /*21d0*/  @!P3 FMUL R30, R30, R30 ;  /* 0x0000001e1e1eb220 */ /* 0x004fca0000400000 */
[----:B------:R-:W-:Y:S02]  /*21e0*/  FSEL R30, R30, 1, P0 ;  /* 0x3f8000001e1e7808 */ /* 0x000fe40000000000 */
[----:B------:R-:W2:Y:S01]  /*21f0*/  MUFU.EX2 R28, R17 ;  /* 0x00000011001c7308 */ /* 0x000ea20000000800 */
[----:B------:R-:W-:Y:S01]  /*2200*/  ISETP.GE.U32.AND P0, PT, R26, 0x1f8, PT ;  /* 0x000001f81a00780c */ /* 0x000fe20003f06070 */
[----:B-1----:R-:W-:Y:S01]  /*2210*/  @!P1 FMUL R23, R23, R23 ;  /* 0x0000001717179220 */ /* 0x002fe20000400000 */
[----:B------:R-:W-:Y:S01]  /*2220*/  FSETP.NEU.AND P1, PT, R5, -INF , PT ;  /* 0xff8000000500780b */ /* 0x000fe20003f2d000 */
[----:B------:R-:W-:-:S04]  /*2230*/  FFMA R18, R27, R18, R30 ;  /* 0x000000121b127223 */ /* 0x000fc8000000001e */
[----:B------:R1:W3:Y:S01]  /*2240*/  MUFU.EX2 R29, R7 ;  /* 0x00000007001d7308 */ /* 0x0002e20000000800 */
[----:B0-----:R-:W-:Y:S01]  /*2250*/  @!P6 FMUL R9, R9, R9 ;  /* 0x000000090909e220 */ /* 0x001fe20000400000 */
[----:B------:R-:W-:-:S04]  /*2260*/  FSETP.NEU.AND P6, PT, R4, -INF , PT ;  /* 0xff8000000400780b */ /* 0x000fc80003fcd000 */
[----:B------:R-:W-:Y:S01]  /*2270*/  FSEL R20, R23, 1, P6 ;  /* 0x3f80000017147808 */ /* 0x000fe20003000000 */
[----:B------:R-:W-:Y:S01]  /*2280*/  IMAD.MOV.U32 R23, RZ, RZ, R4 ;  /* 0x000000ffff177224 */ /* 0x000fe200078e0004 */
[----:B--2---:R-:W-:Y:S01]  /*2290*/  @!P4 FMUL R28, R28, R28 ;  /* 0x0000001c1c1cc220 */ /* 0x004fe20000400000 */
[----:B-1----:R-:W-:Y:S02]  /*22a0*/  FSEL R7, R24, 1, P1 ;  /* 0x3f80000018077808 */ /* 0x002fe40000800000 */
[----:B------:R-:W-:Y:S02]  /*22b0*/  FSEL R17, R34, 1, P6 ;  /* 0x3f80000022117808 */ /* 0x000fe40003000000 */
[----:B------:R-:W-:Y:S02]  /*22c0*/  FSEL R24, R9, 1, P1 ;  /* 0x3f80000009187808 */ /* 0x000fe40000800000 */
[----:B------:R-:W-:Y:S01]  /*22d0*/  FSEL R28, R28, 1, P2 ;  /* 0x3f8000001c1c7808 */ /* 0x000fe20001000000 */
[----:B---3--:R-:W-:Y:S01]  /*22e0*/  @!P5 FMUL R29, R29, R29 ;  /* 0x0000001d1d1dd220 */ /* 0x008fe20000400000 */
[----:B------:R-:W-:Y:S01]  /*22f0*/  FFMA R21, R20, R21, R17 ;  /* 0x0000001514157223 */ /* 0x000fe20000000011 */
[----:B------:R-:W-:Y:S01]  /*2300*/  FFMA R22, R7, R22, R24 ;  /* 0x0000001607167223 */ /* 0x000fe20000000018 */
[----:B------:R-:W-:Y:S01]  /*2310*/  IMAD.MOV.U32 R7, RZ, RZ, R26 ;  /* 0x000000ffff077224 */ /* 0x000fe200078e001a */
[----:B------:R-:W-:Y:S01]  /*2320*/  MOV R24, R5 ;  /* 0x0000000500187202 */ /* 0x000fe20000000f00 */
[----:B------:R-:W-:Y:S01]  /*2330*/  IMAD.MOV.U32 R17, RZ, RZ, R6 ;  /* 0x000000ffff117224 */ /* 0x000fe200078e0006 */
[----:B------:R-:W-:Y:S01]  /*2340*/  FSEL R29, R29, 1, P2 ;  /* 0x3f8000001d1d7808 */ /* 0x000fe20001000000 */
[----:B------:R-:W-:-:S04]  /*2350*/  IMAD.MOV.U32 R20, RZ, RZ, R8 ;  /* 0x000000ffff147224 */ /* 0x000fc800078e0008 */
[----:B------:R-:W-:Y:S01]  /*2360*/  FFMA R19, R28, R19, R29 ;  /* 0x000000131c137223 */ /* 0x000fe2000000001d */
[----:B------:R-:W-:Y:S01]  /*2370*/  @P0 CALL.REL.NOINC `(.L_x_1) ;  /* 0x0000001000000944 */ /* 0x000fe20003c00000 */
[----:B------:R-:W-:Y:S05]  /*2380*/  BRA `(.L_x_2) ;  /* 0xffffe00000007947 */ /* 0x000fea000383ffff */
.L_x_1:
[C---:B------:R-:W-:Y:S01]  /*2390*/  FSETP.NAN.AND P1, PT, R4.reuse, R4, PT ;  /* 0x000000040400720b */ /* 0x040fe20003f28000 */
[----:B------:R-:W0:Y:S01]  /*23a0*/  S2R R7, SR_TID.X ;  /* 0x0000000000077919 */ /* 0x000e220000002100 */
[CC--:B------:R-:W-:Y:S01]  /*23b0*/  FSETP.GT.AND P0, PT, R4.reuse, R5.reuse, PT ;  /* 0x000000050400720b */ /* 0x0c0fe20003f04000 */
[----:B------:R-:W-:Y:S01]  /*23c0*/  WARPSYNC 0xffffffff ;  /* 0xffffffff00007948 */ /* 0x000fe20003800000 */
[C---:B------:R-:W-:Y:S01]  /*23d0*/  FSEL R9, R4.reuse, R5, P1 ;  /* 0x0000000504097208 */ /* 0x040fe20000800000 */
[----:B------:R-:W-:Y:S03]  /*23e0*/  BAR.SYNC.DEFER_BLOCKING 0x0 ;  /* 0x0000000000007b1d */ /* 0x000fe60000010000 */
[----:B------:R-:W-:-:S04]  /*23f0*/  FSEL R17, R4, R9, P0 ;  /* 0x0000000904117208 */ /* 0x000fc80000000000 */
[C---:B------:R-:W-:Y:S02]  /*2400*/  FSETP.GT.AND P0, PT, R17.reuse, R6, PT ;  /* 0x000000061100720b */ /* 0x040fe40003f04000 */
[----:B------:R-:W-:-:S11]  /*2410*/  FSETP.NAN.AND P1, PT, R17, R17, PT ;  /* 0x000000111100720b */ /* 0x000fd60003f28000 */
[----:B------:R-:W-:Y:S02]  /*2420*/  @!P0 FSEL R17, R17, R6, P1 ;  /* 0x0000000611118208 */ /* 0x000fe40000800000 */
[----:B0-----:R-:W-:Y:S02]  /*2430*/  SHF.R.U32.HI R20, RZ, 0x6, R7 ;  /* 0x00000006ff147819 */ /* 0x001fe40000011607 */
[----:B------:R-:W-:Y:S02]  /*2440*/  FSETP.GT.AND P0, PT, R17, R8, PT ;  /* 0x000000081100720b */ /* 0x000fe40003f04000 */
[----:B------:R-:W-:Y:S02]  /*2450*/  LOP3.LUT R9, R7, 0x3f, RZ, 0xc0, !PT ;  /* 0x0000003f07097812 */ /* 0x000fe400078ec0ff */
[----:B------:R-:W-:Y:S02]  /*2460*/  SGXT.U32 R20, R20, 0x1 ;  /* 0x000000011414781a */ /* 0x000fe40000000000 */
[----:B------:R-:W-:Y:S01]  /*2470*/  FSETP.NAN.AND P2, PT, R17, R17, PT ;  /* 0x000000111100720b */ /* 0x000fe20003f48000 */
[----:B------:R-:W-:Y:S01]  /*2480*/  IMAD.SHL.U32 R23, R9, 0x8, RZ ;  /* 0x0000000809177824 */ /* 0x000fe200078e00ff */
[C---:B------:R-:W-:Y:S01]  /*2490*/  ISETP.GE.AND P1, PT, R7.reuse, 0x80, PT ;  /* 0x000000800700780c */ /* 0x040fe20003f26270 */
[----:B------:R-:W-:Y:S01]  /*24a0*/  IMAD.SHL.U32 R20, R20, 0x4, RZ ;  /* 0x0000000414147824 */ /* 0x000fe200078e00ff */
[----:B------:R-:W-:-:S03]  /*24b0*/  LOP3.LUT R26, R7, 0x1, RZ, 0xc0, !PT ;  /* 0x00000001071a7812 */ /* 0x000fc600078ec0ff */
[----:B------:R-:W-:Y:S02]  /*24c0*/  @!P0 FSEL R17, R17, R8, P2 ;  /* 0x0000000811118208 */ /* 0x000fe40001000000 */
[----:B------:R-:W-:Y:S02]  /*24d0*/  LOP3.LUT R20, R23, R20, RZ, 0xfc, !PT ;  /* 0x0000001417147212 */ /* 0x000fe400078efcff */
[----:B------:R-:W-:-:S03]  /*24e0*/  ISETP.NE.U32.AND P0, PT, R26, 0x1, PT ;  /* 0x000000011a00780c */ /* 0x000fc60003f05070 */
[----:B------:R-:W-:Y:S04]  /*24f0*/  STS [R20], R17 ;  /* 0x0000001114007388 */ /* 0x000fe80000000800 */
[----:B------:R-:W-:Y:S01]  /*2500*/  BAR.SYNC.DEFER_BLOCKING 0x0 ;  /* 0x0000000000007b1d */ /* 0x000fe20000010000 */
[----:B------:R-:W-:-:S05]  /*2510*/  ISETP.LT.AND P0, PT, R7, 0x80, P0 ;  /* 0x000000800700780c */ /* 0x000fca0000701270 */
[----:B------:R-:W0:Y:S04]  /*2520*/  @!P1 LDS R24, [R7.X4] ;  /* 0x0000000007189984 */ /* 0x000e280000004800 */
[----:B0-----:R-:W0:Y:S01]  /*2530*/  SHFL.BFLY PT, R23, R24, 0x1, 0x1f ;  /* 0x0c201f0018177f89 */ /* 0x001e2200000e0000 */
[C---:B------:R-:W-:Y:S02]  /*2540*/  FSETP.NAN.AND P3, PT, R24.reuse, R24, PT ;  /* 0x000000181800720b */ /* 0x040fe40003f68000 */
[----:B0-----:R-:W-:-:S04]  /*2550*/  FSETP.GT.AND P2, PT, R24, R23, PT ;  /* 0x000000171800720b */ /* 0x001fc80003f44000 */
[----:B------:R-:W-:-:S04]  /*2560*/  SEL R23, R24, R23, P2 ;  /* 0x0000001718177207 */ /* 0x000fc80001000000 */
[----:B------:R-:W-:-:S05]  /*2570*/  SEL R26, R24, R23, P3 ;  /* 0x00000017181a7207 */ /* 0x000fca0001800000 */
[----:B------:R-:W-:Y:S04]  /*2580*/  @P0 STS [R7.X4], R26 ;  /* 0x0000001a07000388 */ /* 0x000fe80000004800 */
[----:B------:R-:W-:Y:S06]  /*2590*/  BAR.SYNC.DEFER_BLOCKING 0x0 ;  /* 0x0000000000007b1d */ /* 0x000fec0000010000 */
[----:B------:R-:W0:Y:S02]  /*25a0*/  LDS R17, [R9.X8] ;  /* 0x0000000009117984 */ /* 0x000e240000008800 */
[--C-:B0-----:R-:W-:Y:S01]  /*25b0*/  FADD R5, R5, -R17.reuse ;  /* 0x8000001105057221 */ /* 0x101fe20000000000 */
[--C-:B------:R-:W-:Y:S01]  /*25c0*/  FADD R4, R4, -R17.reuse ;  /* 0x8000001104047221 */ /* 0x100fe20000000000 */
[----:B------:R-:W-:Y:S01]  /*25d0*/  BAR.SYNC.DEFER_BLOCKING 0x0 ;  /* 0x0000000000007b1d */ /* 0x000fe20000010000 */
[----:B------:R-:W-:Y:S01]  /*25e0*/  FSETP.NEU.AND P2, PT, R17, -INF , PT ;  /* 0xff8000001100780b */ /* 0x000fe20003f4d000 */
[----:B------:R-:W-:Y:S01]  /*25f0*/  FMUL R5, R5, 1.4426950216293334961 ;  /* 0x3fb8aa3b05057820 */ /* 0x000fe20000400000 */
[--C-:B------:R-:W-:Y:S01]  /*2600*/  FADD R6, R6, -R17.reuse ;  /* 0x8000001106067221 */ /* 0x100fe20000000000 */
[----:B------:R-:W-:Y:S01]  /*2610*/  FMUL R4, R4, 1.4426950216293334961 ;  /* 0x3fb8aa3b04047820 */ /* 0x000fe20000400000 */
[----:B------:R-:W-:-:S02]  /*2620*/  FADD R8, R8, -R17 ;  /* 0x8000001108087221 */ /* 0x000fc40000000000 */
[----:B------:R-:W-:Y:S01]  /*2630*/  FSEL R5, R5, RZ, P2 ;  /* 0x000000ff05057208 */ /* 0x000fe20001000000 */
[----:B------:R-:W-:Y:S01]  /*2640*/  FMUL R6, R6, 1.4426950216293334961 ;  /* 0x3fb8aa3b06067820 */ /* 0x000fe20000400000 */
[----:B------:R-:W-:Y:S01]  /*2650*/  FSEL R4, R4, RZ, P2 ;  /* 0x000000ff04047208 */ /* 0x000fe20001000000 */
[----:B------:R-:W-:Y:S01]  /*2660*/  FMUL R8, R8, 1.4426950216293334961 ;  /* 0x3fb8aa3b08087820 */ /* 0x000fe20000400000 */
[----:B------:R-:W-:Y:S02]  /*2670*/  FSETP.GEU.AND P4, PT, R5, -126, PT ;  /* 0xc2fc00000500780b */ /* 0x000fe40003f8e000 */
[----:B------:R-:W-:Y:S02]  /*2680*/  FSEL R24, R6, RZ, P2 ;  /* 0x000000ff06187208 */ /* 0x000fe40001000000 */
[----:B------:R-:W-:Y:S02]  /*2690*/  FSETP.GEU.AND P3, PT, R4, -126, PT ;  /* 0xc2fc00000400780b */ /* 0x000fe40003f6e000 */
[----:B------:R-:W-:-:S02]  /*26a0*/  FSETP.GEU.AND P5, PT, R24, -126, PT ;  /* 0xc2fc00001800780b */ /* 0x000fc40003fae000 */
[----:B------:R-:W-:-:S04]  /*26b0*/  FSEL R8, R8, RZ, P2 ;  /* 0x000000ff08087208 */ /* 0x000fc80001000000 */
[----:B------:R-:W-:Y:S01]  /*26c0*/  FSETP.GEU.AND P2, PT, R8, -126, PT ;  /* 0xc2fc00000800780b */ /* 0x000fe20003f4e000 */
[----:B------:R-:W-:-:S04]  /*26d0*/  @!P4 FMUL R5, R5, 0.5 ;  /* 0x3f0000000505c820 */ /* 0x000fc80000400000 */
[----:B------:R-:W0:Y:S01]  /*26e0*/  MUFU.EX2 R23, R5 ;  /* 0x0000000500177308 */ /* 0x000e220000000800 */
[----:B------:R-:W-:Y:S01]  /*26f0*/  @!P3 FMUL R4, R4, 0.5 ;  /* 0x3f0000000404b820 */ /* 0x000fe20000400000 */
[----:B------:R-:W-:-:S06]  /*2700*/  @!P5 FMUL R24, R24, 0.5 ;  /* 0x3f0000001818d820 */ /* 0x000fcc0000400000 */
[----:B------:R-:W1:Y:S01]  /*2710*/  MUFU.EX2 R6, R4 ;  /* 0x0000000400067308 */ /* 0x000e620000000800 */
[----:B------:R-:W-:-:S07]  /*2720*/  @!P2 FMUL R8, R8, 0.5 ;  /* 0x3f0000000808a820 */ /* 0x000fce0000400000 */
[----:B------:R-:W2:Y:S01]  /*2730*/  MUFU.EX2 R27, R24 ;  /* 0x00000018001b7308 */ /* 0x000ea20000000800 */
[----:B0-----:R-:W-:-:S04]  /*2740*/  @!P4 FMUL R23, R23, R23 ;  /* 0x000000171717c220 */ /* 0x001fc80000400000 */
[----:B------:R-:W-:-:S03]  /*2750*/  FMUL R22, R22, R23 ;  /* 0x0000001716167220 */ /* 0x000fc60000400000 */
[----:B------:R-:W0:Y:S01]  /*2760*/  MUFU.EX2 R26, R8 ;  /* 0x00000008001a7308 */ /* 0x000e220000000800 */
[----:B-1----:R-:W-:-:S04]  /*2770*/  @!P3 FMUL R6, R6, R6 ;  /* 0x000000060606b220 */ /* 0x002fc80000400000 */
[----:B------:R-:W-:Y:S01]  /*2780*/  FFMA R21, R21, R6, R22 ;  /* 0x0000000615157223 */ /* 0x000fe20000000016 */
[----:B--2---:R-:W-:-:S04]  /*2790*/  @!P5 FMUL R27, R27, R27 ;  /* 0x0000001b1b1bd220 */ /* 0x004fc80000400000 */
[----:B------:R-:W-:Y:S01]  /*27a0*/  FFMA R18, R18, R27, R21 ;  /* 0x0000001b12127223 */ /* 0x000fe20000000015 */
[----:B------:R-:W-:Y:S01]  /*27b0*/  IMAD.MOV.U32 R21, RZ, RZ, -0x8 ;  /* 0xfffffff8ff157424 */ /* 0x000fe200078e00ff */
[----:B0-----:R-:W-:-:S04]  /*27c0*/  @!P2 FMUL R26, R26, R26 ;  /* 0x0000001a1a1aa220 */ /* 0x001fc80000400000 */
[----:B------:R-:W-:-:S05]  /*27d0*/  FFMA R19, R19, R26, R18 ;  /* 0x0000001a13137223 */ /* 0x000fca0000000012 */
[----:B------:R-:W-:Y:S04]  /*27e0*/  STS [R20], R19 ;  /* 0x0000001314007388 */ /* 0x000fe80000000800 */
[----:B------:R-:W-:Y:S06]  /*27f0*/  BAR.SYNC.DEFER_BLOCKING 0x0 ;  /* 0x0000000000007b1d */ /* 0x000fec0000010000 */
[----:B------:R-:W0:Y:S04]  /*2800*/  @!P1 LDS R28, [R7.X4] ;  /* 0x00000000071c9984 */ /* 0x000e280000004800 */
[----:B0-----:R-:W0:Y:S02]  /*2810*/  SHFL.BFLY PT, R5, R28, 0x1, 0x1f ;  /* 0x0c201f001c057f89 */ /* 0x001e2400000e0000 */
[----:B0-----:R-:W-:-:S05]  /*2820*/  FADD R4, R28, R5 ;  /* 0x000000051c047221 */ /* 0x001fca0000000000 */
[----:B------:R0:W-:Y:S04]  /*2830*/  @P0 STS [R7.X4], R4 ;  /* 0x0000000407000388 */ /* 0x0001e80000004800 */
[----:B------:R-:W-:Y:S06]  /*2840*/  BAR.SYNC.DEFER_BLOCKING 0x0 ;  /* 0x0000000000007b1d */ /* 0x000fec0000010000 */
[----:B------:R0:W1:Y:S02]  /*2850*/  LDS R18, [R9.X8] ;  /* 0x0000000009127984 */ /* 0x0000640000008800 */
.L_x_5:
[----:B------:R-:W-:Y:S01]  /*2860*/  IADD3 R19, R21, 0x8, RZ ;  /* 0x0000000815137810 */ /* 0x000fe20007ffe0ff */
[----:B0-----:R-:W-:-:S03]  /*2870*/  IMAD.MOV.U32 R5, RZ, RZ, 0x2 ;  /* 0x00000002ff057424 */ /* 0x001fc600078e00ff */
[----:B------:R-:W-:Y:S01]  /*2880*/  LOP3.LUT R20, R10, R19, RZ, 0xfc, !PT ;  /* 0x000000130a147212 */ /* 0x000fe200078efcff */
[----:B------:R-:W-:-:S04]  /*2890*/  IMAD.IADD R26, R25, 0x1, R19 ;  /* 0x00000001191a7824 */ /* 0x000fc800078e0213 */
[----:B------:R-:W-:Y:S02]  /*28a0*/  IMAD.IADD R29, R26, 0x1, -R16 ;  /* 0x000000011a1d7824 */ /* 0x000fe400078e0a10 */
[----:B0-----:R-:W-:-:S03]  /*28b0*/  IMAD.WIDE R4, R20, R5, c[0x0][0x160] ;  /* 0x0000580014047625 */ /* 0x001fc600078e0205 */
[----:B------:R-:W-:-:S03]  /*28c0*/  IABS R33, R29 ;  /* 0x0000001d00217213 */ /* 0x000fc60000000000 */
[----:B------:R-:W2:Y:S01]  /*28d0*/  LDG.E.EF.64 R4, [R4.64] ;  /* 0x0000000404047981 */ /* 0x000ea2000c0e1b00 */
[----:B------:R-:W-:-:S05]  /*28e0*/  I2FP.F32.S32 R8, R33 ;  /* 0x0000002100087245 */ /* 0x000fca0000201400 */
[----:B------:R-:W-:-:S05]  /*28f0*/  FMUL R8, R8, 0.125 ;  /* 0x3e00000008087820 */ /* 0x000fca0000400000 */
[----:B------:R-:W-:-:S13]  /*2900*/  FSETP.GEU.AND P0, PT, R8, 1.175494350822287508e-38, PT ;  /* 0x008000000800780b */ /* 0x000fda0003f0e000 */
[----:B------:R-:W-:-:S05]  /*2910*/  @!P0 FMUL R8, R8, 8388608 ;  /* 0x4b00000008088820 */ /* 0x000fca0000400000 */
[----:B------:R-:W-:-:S04]  /*2920*/  IADD3 R6, R8, -0x3f2aaaab, RZ ;  /* 0xc0d5555508067810 */ /* 0x000fc80007ffe0ff */
[----:B------:R-:W-:Y:S01]  /*2930*/  LOP3.LUT R9, R6, 0xff800000, RZ, 0xc0, !PT ;  /* 0xff80000006097812 */ /* 0x000fe200078ec0ff */
[----:B------:R-:W-:-:S04]  /*2940*/  IMAD.IADD R27, R26, 0x1, -R15 ;  /* 0x000000011a1b7824 */ /* 0x000fc800078e0a0f */
[----:B------:R-:W-:Y:S02]  /*2950*/  IMAD.IADD R6, R8, 0x1, -R9 ;  /* 0x0000000108067824 */ /* 0x000fe400078e0a09 */
[----:B------:R-:W-:Y:S02]  /*2960*/  IMAD.MOV.U32 R28, RZ, RZ, 0x3e055027 ;  /* 0x3e055027ff1c7424 */ /* 0x000fe400078e00ff */
[----:B------:R-:W-:Y:S01]  /*2970*/  FADD R23, R6, -1 ;  /* 0xbf80000006177421 */ /* 0x000fe20000000000 */
[----:B------:R-:W-:-:S03]  /*2980*/  IABS R32, R27 ;  /* 0x0000001b00207213 */ /* 0x000fc60000000000 */
[----:B------:R-:W-:Y:S01]  /*2990*/  FFMA.FTZ R22, R23, -R28, 0.14084610342979431152 ;  /* 0x3e1039f617167423 */ /* 0x000fe2000001081c */
[----:B------:R-:W-:-:S03]  /*29a0*/  I2FP.F32.S32 R6, R32 ;  /* 0x0000002000067245 */ /* 0x000fc60000201400 */
[C---:B------:R-:W-:Y:S02]  /*29b0*/  FFMA.FTZ R22, R23.reuse, R22, -0.12148627638816833496 ;  /* 0xbdf8cdcc17167423 */ /* 0x040fe40000010016 */
[----:B------:R-:W-:Y:S02]  /*29c0*/  FMUL R6, R6, 0.125 ;  /* 0x3e00000006067820 */ /* 0x000fe40000400000 */
[----:B------:R-:W-:-:S03]  /*29d0*/  FFMA.FTZ R22, R23, R22, 0.13980610668659210205 ;  /* 0x3e0f295517167423 */ /* 0x000fc60000010016 */
[----:B------:R-:W-:Y:S01]  /*29e0*/  FSETP.GEU.AND P2, PT, R6, 1.175494350822287508e-38, PT ;  /* 0x008000000600780b */ /* 0x000fe20003f4e000 */
[----:B------:R-:W-:-:S04]  /*29f0*/  FFMA.FTZ R22, R23, R22, -0.16684235632419586182 ;  /* 0xbe2ad8b917167423 */ /* 0x000fc80000010016 */
[----:B------:R-:W-:-:S04]  /*2a00*/  FFMA.FTZ R22, R23, R22, 0.20012299716472625732 ;  /* 0x3e4ced0b17167423 */ /* 0x000fc80000010016 */
[----:B------:R-:W-:-:S04]  /*2a10*/  FFMA.FTZ R22, R23, R22, -0.24999669194221496582 ;  /* 0xbe7fff2217167423 */ /* 0x000fc80000010016 */
[----:B------:R-:W-:Y:S01]  /*2a20*/  FFMA.FTZ R22, R23, R22, 0.33333182334899902344 ;  /* 0x3eaaaa7817167423 */ /* 0x000fe20000010016 */
[----:B------:R-:W-:-:S03]  /*2a30*/  @!P2 FMUL R6, R6, 8388608 ;  /* 0x4b0000000606a820 */ /* 0x000fc60000400000 */
[----:B------:R-:W-:Y:S01]  /*2a40*/  FFMA.FTZ R24, R23, R22, -0.5 ;  /* 0xbf00000017187423 */ /* 0x000fe20000010016 */
[----:B------:R-:W-:Y:S02]  /*2a50*/  I2FP.F32.S32 R22, R9 ;  /* 0x0000000900167245 */ /* 0x000fe40000201400 */
[----:B------:R-:W-:-:S04]  /*2a60*/  IADD3 R9, R6, -0x3f2aaaab, RZ ;  /* 0xc0d5555506097810 */ /* 0x000fc80007ffe0ff */
[----:B------:R-:W-:Y:S02]  /*2a70*/  LOP3.LUT R9, R9, 0xff800000, RZ, 0xc0, !PT ;  /* 0xff80000009097812 */ /* 0x000fe400078ec0ff */
[----:B------:R-:W-:Y:S02]  /*2a80*/  ISETP.GT.AND P3, PT, R27, RZ, PT ;  /* 0x000000ff1b00720c */ /* 0x000fe40003f64270 */
[----:B------:R-:W-:Y:S02]  /*2a90*/  IADD3 R27, R6, -R9, RZ ;  /* 0x80000009061b7210 */ /* 0x000fe40007ffe0ff */
[----:B------:R-:W-:Y:S01]  /*2aa0*/  FSEL R7, RZ, -23, P0 ;  /* 0xc1b80000ff077808 */ /* 0x000fe20000000000 */
[C---:B------:R-:W-:Y:S02]  /*2ab0*/  IMAD.IADD R37, R26.reuse, 0x1, -R13 ;  /* 0x000000011a257824 */ /* 0x040fe400078e0a0d */
[----:B------:R-:W-:Y:S01]  /*2ac0*/  FADD R27, R27, -1 ;  /* 0xbf8000001b1b7421 */ /* 0x000fe20000000000 */
[----:B------:R-:W-:Y:S01]  /*2ad0*/  IMAD.IADD R26, R26, 0x1, -R14 ;  /* 0x000000011a1a7824 */ /* 0x000fe200078e0a0e */
[----:B------:R-:W-:-:S02]  /*2ae0*/  FFMA.FTZ R7, R22, 1.1920928955078125e-07, R7 ;  /* 0x3400000016077823 */ /* 0x000fc40000010007 */
[----:B------:R-:W-:Y:S01]  /*2af0*/  FFMA.FTZ R22, R27, -R28, 0.14084610342979431152 ;  /* 0x3e1039f61b167423 */ /* 0x000fe2000001081c */
[----:B------:R-:W-:Y:S01]  /*2b00*/  FMUL R24, R23, R24 ;  /* 0x0000001817187220 */ /* 0x000fe20000400000 */
[----:B------:R-:W-:Y:S02]  /*2b10*/  IABS R30, R37 ;  /* 0x00000025001e7213 */ /* 0x000fe40000000000 */
[----:B------:R-:W-:Y:S01]  /*2b20*/  ISETP.GT.AND P4, PT, R29, RZ, PT ;  /* 0x000000ff1d00720c */ /* 0x000fe20003f84270 */
[----:B------:R-:W-:Y:S01]  /*2b30*/  FFMA.FTZ R22, R27, R22, -0.12148627638816833496 ;  /* 0xbdf8cdcc1b167423 */ /* 0x000fe20000010016 */
[----:B------:R-:W-:Y:S01]  /*2b40*/  IABS R29, R26 ;  /* 0x0000001a001d7213 */ /* 0x000fe20000000000 */
[----:B------:R-:W-:Y:S01]  /*2b50*/  FFMA.FTZ R24, R23, R24, R23 ;  /* 0x0000001817187223 */ /* 0x000fe20000010017 */
[----:B------:R-:W-:Y:S01]  /*2b60*/  IMAD.IADD R31, R12, 0x1, R21 ;  /* 0x000000010c1f7824 */ /* 0x000fe200078e0215 */
[----:B------:R-:W-:Y:S01]  /*2b70*/  I2FP.F32.S32 R35, R30 ;  /* 0x0000001e00237245 */ /* 0x000fe20000201400 */
[----:B------:R-:W-:Y:S01]  /*2b80*/  FFMA.FTZ R22, R27, R22, 0.13980610668659210205 ;  /* 0x3e0f29551b167423 */ /* 0x000fe20000010016 */
[----:B------:R-:W-:Y:S01]  /*2b90*/  I2FP.F32.S32 R34, R29 ;  /* 0x0000001d00227245 */ /* 0x000fe20000201400 */
[----:B------:R-:W-:Y:S01]  /*2ba0*/  FFMA.FTZ R7, R7, 0.69314718246459960938, R24 ;  /* 0x3f31721807077823 */ /* 0x000fe20000010018 */
[----:B------:R-:W-:Y:S01]  /*2bb0*/  IADD3 R38, R31, 0xa, RZ ;  /* 0x0000000a1f267810 */ /* 0x000fe20007ffe0ff */
[----:B------:R-:W-:Y:S01]  /*2bc0*/  FMUL R35, R35, 0.125 ;  /* 0x3e00000023237820 */ /* 0x000fe20000400000 */
[----:B------:R-:W-:Y:S01]  /*2bd0*/  ISETP.GE.U32.AND P1, PT, R8, 0x7f800000, PT ;  /* 0x7f8000000800780c */ /* 0x000fe20003f26070 */
[----:B------:R-:W-:Y:S01]  /*2be0*/  FFMA.FTZ R24, R27, R22, -0.16684235632419586182 ;  /* 0xbe2ad8b91b187423 */ /* 0x000fe20000010016 */
[----:B------:R-:W-:Y:S01]  /*2bf0*/  FMUL R34, R34, 0.125 ;  /* 0x3e00000022227820 */ /* 0x000fe20000400000 */
[----:B------:R-:W-:-:S02]  /*2c00*/  IADD3 R36, R31, 0x8, RZ ;  /* 0x000000081f247810 */ /* 0x000fc40007ffe0ff */
[----:B------:R-:W-:Y:S01]  /*2c10*/  IABS R23, R38 ;  /* 0x0000002600177213 */ /* 0x000fe20000000000 */
[----:B------:R-:W-:Y:S01]  /*2c20*/  FFMA.FTZ R24, R27, R24, 0.20012299716472625732 ;  /* 0x3e4ced0b1b187423 */ /* 0x000fe20000010018 */
[----:B------:R-:W-:Y:S02]  /*2c30*/  FSETP.GEU.AND P0, PT, R35, 1.175494350822287508e-38, PT ;  /* 0x008000002300780b */ /* 0x000fe40003f0e000 */
[----:B------:R-:W-:Y:S01]  /*2c40*/  FSETP.GEU.AND P5, PT, R34, 1.175494350822287508e-38, PT ;  /* 0x008000002200780b */ /* 0x000fe20003fae000 */
[C---:B------:R-:W-:Y:S01]  /*2c50*/  FFMA.FTZ R40, R27.reuse, R24, -0.24999669194221496582 ;  /* 0xbe7fff221b287423 */ /* 0x040fe20000010018 */
[----:B------:R-:W-:Y:S01]  /*2c60*/  IABS R21, R36 ;  /* 0x0000002400157213 */ /* 0x000fe20000000000 */
[----:B------:R-:W-:Y:S02]  /*2c70*/  IMAD.MOV.U32 R22, RZ, RZ, R23 ;  /* 0x000000ffff167224 */ /* 0x000fe400078e0017 */
[C---:B------:R-:W-:Y:S01]  /*2c80*/  FFMA.FTZ R40, R27.reuse, R40, 0.33333182334899902344 ;  /* 0x3eaaaa781b287423 */ /* 0x040fe20000010028 */
[----:B------:R-:W-:Y:S01]  /*2c90*/  I2FP.F32.S32 R23, R21 ;  /* 0x0000001500177245 */ /* 0x000fe20000201400 */
[----:B------:R-:W-:Y:S01]  /*2ca0*/  @P1 IMAD.MOV.U32 R39, RZ, RZ, 0x7f800000 ;  /* 0x7f800000ff271424 */ /* 0x000fe200078e00ff */
[----:B------:R-:W-:Y:S01]  /*2cb0*/  I2FP.F32.S32 R24, R22 ;  /* 0x0000001600187245 */ /* 0x000fe20000201400 */
[----:B------:R-:W-:Y:S01]  /*2cc0*/  FFMA.FTZ R40, R27, R40, -0.5 ;  /* 0xbf0000001b287423 */ /* 0x000fe20000010028 */
[----:B------:R-:W-:Y:S01]  /*2cd0*/  I2FP.F32.S32 R9, R9 ;  /* 0x0000000900097245 */ /* 0x000fe20000201400 */
[----:B------:R-:W-:Y:S01]  /*2ce0*/  FMUL R23, R23, 0.125 ;  /* 0x3e00000017177820 */ /* 0x000fe20000400000 */
[----:B------:R-:W-:Y:S01]  /*2cf0*/  @P1 FFMA.FTZ R7, R8, R39, +INF ;  /* 0x7f80000008071423 */ /* 0x000fe20000010027 */
[----:B------:R-:W-:Y:S01]  /*2d00*/  FSEL R8, RZ, -23, P2 ;  /* 0xc1b80000ff087808 */ /* 0x000fe20001000000 */
[----:B------:R-:W-:Y:S01]  /*2d10*/  @!P0 FMUL R35, R35, 8388608 ;  /* 0x4b00000023238820 */ /* 0x000fe20000400000 */
[----:B------:R-:W-:Y:S01]  /*2d20*/  FMUL R24, R24, 0.125 ;  /* 0x3e00000018187820 */ /* 0x000fe20000400000 */
[----:B------:R-:W-:Y:S01]  /*2d30*/  FMUL R40, R27, R40 ;  /* 0x000000281b287220 */ /* 0x000fe20000400000 */
[----:B------:R-:W-:Y:S01]  /*2d40*/  @!P5 FMUL R34, R34, 8388608 ;  /* 0x4b0000002222d820 */ /* 0x000fe20000400000 */
[----:B------:R-:W-:Y:S01]  /*2d50*/  FSETP.GEU.AND P1, PT, R23, 1.175494350822287508e-38, PT ;  /* 0x008000001700780b */ /* 0x000fe20003f2e000 */
[----:B------:R-:W-:Y:S01]  /*2d60*/  FFMA.FTZ R8, R9, 1.1920928955078125e-07, R8 ;  /* 0x3400000009087823 */ /* 0x000fe20000010008 */
[----:B------:R-:W-:Y:S01]  /*2d70*/  IADD3 R42, R35, -0x3f2aaaab, RZ ;  /* 0xc0d55555232a7810 */ /* 0x000fe20007ffe0ff */
[----:B------:R-:W-:Y:S01]  /*2d80*/  FFMA.FTZ R9, R27, R40, R27 ;  /* 0x000000281b097223 */ /* 0x000fe2000001001b */
[----:B------:R-:W-:-:S02]  /*2d90*/  ISETP.GT.AND P2, PT, R37, RZ, PT ;  /* 0x000000ff2500720c */ /* 0x000fc40003f44270 */
[----:B------:R-:W-:Y:S02]  /*2da0*/  FSETP.GEU.AND P6, PT, R24, 1.175494350822287508e-38, PT ;  /* 0x008000001800780b */ /* 0x000fe40003fce000 */
[----:B------:R-:W-:Y:S01]  /*2db0*/  IADD3 R37, R34, -0x3f2aaaab, RZ ;  /* 0xc0d5555522257810 */ /* 0x000fe20007ffe0ff */
[----:B------:R-:W-:Y:S01]  /*2dc0*/  FFMA.FTZ R8, R8, 0.69314718246459960938, R9 ;  /* 0x3f31721808087823 */ /* 0x000fe20000010009 */
[----:B------:R-:W-:Y:S02]  /*2dd0*/  LOP3.LUT R42, R42, 0xff800000, RZ, 0xc0, !PT ;  /* 0xff8000002a2a7812 */ /* 0x000fe400078ec0ff */
[----:B------:R-:W-:-:S03]  /*2de0*/  LOP3.LUT R9, R37, 0xff800000, RZ, 0xc0, !PT ;  /* 0xff80000025097812 */ /* 0x000fc600078ec0ff */
[----:B------:R-:W-:Y:S01]  /*2df0*/  IMAD.IADD R41, R35, 0x1, -R42 ;  /* 0x0000000123297824 */ /* 0x000fe200078e0a2a */
[----:B------:R-:W-:Y:S01]  /*2e00*/  @!P1 FMUL R23, R23, 8388608 ;  /* 0x4b00000017179820 */ /* 0x000fe20000400000 */
[----:B------:R-:W-:Y:S01]  /*2e10*/  IMAD.IADD R39, R34, 0x1, -R9 ;  /* 0x0000000122277824 */ /* 0x000fe200078e0a09 */
[----:B------:R-:W-:Y:S01]  /*2e20*/  FSEL R27, RZ, -23, P1 ;  /* 0xc1b80000ff1b7808 */ /* 0x000fe20000800000 */
[----:B------:R-:W-:Y:S01]  /*2e30*/  FADD R41, R41, -1 ;  /* 0xbf80000029297421 */ /* 0x000fe20000000000 */
[----:B------:R-:W-:Y:S01]  /*2e40*/  ISETP.GT.AND P1, PT, R26, RZ, PT ;  /* 0x000000ff1a00720c */ /* 0x000fe20003f24270 */
[----:B------:R-:W-:Y:S01]  /*2e50*/  @!P6 FMUL R24, R24, 8388608 ;  /* 0x4b0000001818e820 */ /* 0x000fe20000400000 */
[----:B------:R-:W-:Y:S01]  /*2e60*/  FSEL R26, RZ, -23, P6 ;  /* 0xc1b80000ff1a7808 */ /* 0x000fe20003000000 */
[----:B------:R-:W-:Y:S01]  /*2e70*/  FADD R39, R39, -1 ;  /* 0xbf80000027277421 */ /* 0x000fe20000000000 */
[----:B------:R-:W-:Y:S01]  /*2e80*/  ISETP.GE.U32.AND P6, PT, R6, 0x7f800000, PT ;  /* 0x7f8000000600780c */ /* 0x000fe20003fc6070 */
[----:B------:R-:W-:-:S02]  /*2e90*/  FFMA.FTZ R44, R41, -R28, 0.14084610342979431152 ;  /* 0x3e1039f6292c7423 */ /* 0x000fc4000001081c */
[----:B------:R-:W-:Y:S02]  /*2ea0*/  FFMA.FTZ R48, R39, -R28, 0.14084610342979431152 ;  /* 0x3e1039f627307423 */ /* 0x000fe4000001081c */
[----:B------:R-:W-:Y:S02]  /*2eb0*/  FFMA.FTZ R46, R41, R44, -0.12148627638816833496 ;  /* 0xbdf8cdcc292e7423 */ /* 0x000fe4000001002c */
[----:B------:R-:W-:Y:S02]  /*2ec0*/  FFMA.FTZ R48, R39, R48, -0.12148627638816833496 ;  /* 0xbdf8cdcc27307423 */ /* 0x000fe40000010030 */
[----:B------:R-:W-:Y:S02]  /*2ed0*/  FFMA.FTZ R46, R41, R46, 0.13980610668659210205 ;  /* 0x3e0f2955292e7423 */ /* 0x000fe4000001002e */
[----:B------:R-:W-:Y:S02]  /*2ee0*/  FFMA.FTZ R48, R39, R48, 0.13980610668659210205 ;  /* 0x3e0f295527307423 */ /* 0x000fe40000010030 */
[----:B------:R-:W-:Y:S01]  /*2ef0*/  @P6 IMAD.MOV.U32 R45, RZ, RZ, 0x7f800000 ;  /* 0x7f800000ff2d6424 */ /* 0x000fe200078e00ff */
[----:B------:R-:W-:Y:S01]  /*2f00*/  FFMA.FTZ R46, R41, R46, -0.16684235632419586182 ;  /* 0xbe2ad8b9292e7423 */ /* 0x000fe2000001002e */
[----:B------:R-:W-:Y:S01]  /*2f10*/  FMUL.M8 R7, R7, 0.36067375540733337402 ;  /* 0x3eb8aa3b07077820 */ /* 0x000fe20000700000 */
[----:B------:R-:W-:Y:S01]  /*2f20*/  FFMA.FTZ R48, R39, R48, -0.16684235632419586182 ;  /* 0xbe2ad8b927307423 */ /* 0x000fe20000010030 */
[----:B------:R-:W-:Y:S01]  /*2f30*/  IADD3 R40, R23, -0x3f2aaaab, RZ ;  /* 0xc0d5555517287810 */ /* 0x000fe20007ffe0ff */
[----:B------:R-:W-:Y:S01]  /*2f40*/  @P6 FFMA.FTZ R8, R6, R45, +INF ;  /* 0x7f80000006086423 */ /* 0x000fe2000001002d */
[----:B------:R-:W-:Y:S01]  /*2f50*/  FFMA.FTZ R46, R41, R46, 0.20012299716472625732 ;  /* 0x3e4ced0b292e7423 */ /* 0x000fe2000001002e */
[----:B------:R-:W-:Y:S01]  /*2f60*/  IADD3 R37, R24, -0x3f2aaaab, RZ ;  /* 0xc0d5555518257810 */ /* 0x000fe20007ffe0ff */
[----:B------:R-:W-:Y:S01]  /*2f70*/  FFMA.FTZ R48, R39, R48, 0.20012299716472625732 ;  /* 0x3e4ced0b27307423 */ /* 0x000fe20000010030 */
[----:B------:R-:W-:Y:S01]  /*2f80*/  LOP3.LUT R40, R40, 0xff800000, RZ, 0xc0, !PT ;  /* 0xff80000028287812 */ /* 0x000fe200078ec0ff */
[----:B------:R-:W0:Y:S01]  /*2f90*/  F2I.S64.TRUNC R6, R7 ;  /* 0x0000000700067311 */ /* 0x000e22000020d900 */
[----:B------:R-:W-:Y:S01]  /*2fa0*/  FMUL.M8 R8, R8, 0.36067375540733337402 ;  /* 0x3eb8aa3b08087820 */ /* 0x000fe20000700000 */
[----:B------:R-:W-:Y:S01]  /*2fb0*/  FFMA.FTZ R46, R41, R46, -0.24999669194221496582 ;  /* 0xbe7fff22292e7423 */ /* 0x000fe2000001002e */
[----:B------:R-:W-:Y:S01]  /*2fc0*/  LOP3.LUT R37, R37, 0xff800000, RZ, 0xc0, !PT ;  /* 0xff80000025257812 */ /* 0x000fe200078ec0ff */
[----:B------:R-:W-:Y:S01]  /*2fd0*/  FFMA.FTZ R48, R39, R48, -0.24999669194221496582 ;  /* 0xbe7fff2227307423 */ /* 0x000fe20000010030 */
[----:B------:R-:W-:Y:S01]  /*2fe0*/  I2FP.F32.S32 R44, R40 ;  /* 0x00000028002c7245 */ /* 0x000fe20000201400 */
[----:B------:R-:W-:Y:S01]  /*2ff0*/  FFMA.FTZ R46, R41, R46, 0.33333182334899902344 ;  /* 0x3eaaaa78292e7423 */ /* 0x000fe2000001002e */
[----:B------:R-:W-:Y:S01]  /*3000*/  I2FP.F32.S32 R45, R9 ;  /* 0x00000009002d7245 */ /* 0x000fe20000201400 */
[----:B------:R-:W-:Y:S01]  /*3010*/  FFMA.FTZ R48, R39, R48, 0.33333182334899902344 ;  /* 0x3eaaaa7827307423 */ /* 0x000fe20000010030 */
[----:B------:R-:W-:Y:S01]  /*3020*/  I2FP.F32.S32 R43, R37 ;  /* 0x00000025002b7245 */ /* 0x000fe20000201400 */
[----:B------:R-:W3:Y:S01]  /*3030*/  F2I.S64.TRUNC R8, R8 ;  /* 0x0000000800087311 */ /* 0x000ee2000020d900 */
[----:B------:R-:W-:Y:S01]  /*3040*/  FFMA.FTZ R27, R44, 1.1920928955078125e-07, R27 ;  /* 0x340000002c1b7823 */ /* 0x000fe2000001001b */
[----:B------:R-:W-:Y:S01]  /*3050*/  FFMA.FTZ R46, R41, R46, -0.5 ;  /* 0xbf000000292e7423 */ /* 0x000fe2000001002e */
[----:B------:R-:W-:Y:S01]  /*3060*/  FSEL R44, RZ, -23, P5 ;  /* 0xc1b80000ff2c7808 */ /* 0x000fe20002800000 */
[----:B------:R-:W-:Y:S01]  /*3070*/  FFMA.FTZ R26, R43, 1.1920928955078125e-07, R26 ;  /* 0x340000002b1a7823 */ /* 0x000fe2000001001a */
[----:B------:R-:W-:Y:S01]  /*3080*/  FFMA.FTZ R48, R39, R48, -0.5 ;  /* 0xbf00000027307423 */ /* 0x000fe20000010030 */
[----:B------:R-:W-:Y:S01]  /*3090*/  FSEL R43, RZ, -23, P0 ;  /* 0xc1b80000ff2b7808 */ /* 0x000fe20000000000 */
[----:B------:R-:W-:Y:S01]  /*30a0*/  FMUL R46, R41, R46 ;  /* 0x0000002e292e7220 */ /* 0x000fe20000400000 */
[----:B------:R-:W-:Y:S01]  /*30b0*/  I2FP.F32.S32 R42, R42 ;  /* 0x0000002a002a7245 */ /* 0x000fe20000201400 */
[----:B------:R-:W-:Y:S01]  /*30c0*/  FFMA.FTZ R44, R45, 1.1920928955078125e-07, R44 ;  /* 0x340000002d2c7823 */ /* 0x000fe2000001002c */
[----:B------:R-:W-:Y:S01]  /*30d0*/  ISETP.GE.U32.AND P0, PT, R35, 0x7f800000, PT ;  /* 0x7f8000002300780c */ /* 0x000fe20003f06070 */
[----:B------:R-:W-:Y:S01]  /*30e0*/  FMUL R48, R39, R48 ;  /* 0x0000003027307220 */ /* 0x000fe20000400000 */
[----:B0-----:R-:W-:Y:S01]  /*30f0*/  IADD3 R45, P5, R6, 0x8, RZ ;  /* 0x00000008062d7810 */ /* 0x001fe20007fbe0ff */
[----:B------:R-:W-:Y:S01]  /*3100*/  FFMA.FTZ R42, R42, 1.1920928955078125e-07, R43 ;  /* 0x340000002a2a7823 */ /* 0x000fe2000001002b */
[----:B------:R-:W-:Y:S01]  /*3110*/  FFMA.FTZ R41, R41, R46, R41 ;  /* 0x0000002e29297223 */ /* 0x000fe20000010029 */
[----:B------:R-:W-:-:S02]  /*3120*/  FFMA.FTZ R43, R39, R48, R39 ;  /* 0x00000030272b7223 */ /* 0x000fc40000010027 */
[----:B------:R-:W-:Y:S01]  /*3130*/  IMAD.X R39, RZ, RZ, R7, P5 ;  /* 0x000000ffff277224 */ /* 0x000fe200028e0607 */
[----:B------:R-:W-:Y:S01]  /*3140*/  FFMA.FTZ R6, R42, 0.69314718246459960938, R41 ;  /* 0x3f3172182a067823 */ /* 0x000fe20000010029 */
[----:B---3--:R-:W-:Y:S01]  /*3150*/  IADD3 R42, P5, R8, 0x8, RZ ;  /* 0x00000008082a7810 */ /* 0x008fe20007fbe0ff */
[----:B------:R-:W-:Y:S01]  /*3160*/  FFMA.FTZ R8, R44, 0.69314718246459960938, R43 ;  /* 0x3f3172182c087823 */ /* 0x000fe2000001002b */
[----:B------:R-:W-:Y:S01]  /*3170*/  IMAD.IADD R43, R23, 0x1, -R40 ;  /* 0x00000001172b7824 */ /* 0x000fe200078e0a28 */
[----:B------:R-:W-:Y:S01]  /*3180*/  ISETP.GE.U32.AND P6, PT, R34, 0x7f800000, PT ;  /* 0x7f8000002200780c */ /* 0x000fe20003fc6070 */
[----:B------:R-:W-:Y:S02]  /*3190*/  IMAD.IADD R41, R24, 0x1, -R37 ;  /* 0x0000000118297824 */ /* 0x000fe400078e0a25 */
[----:B------:R-:W-:Y:S01]  /*31a0*/  @P0 IMAD.MOV.U32 R44, RZ, RZ, 0x7f800000 ;  /* 0x7f800000ff2c0424 */ /* 0x000fe200078e00ff */
[----:B------:R-:W-:Y:S01]  /*31b0*/  FADD R43, R43, -1 ;  /* 0xbf8000002b2b7421 */ /* 0x000fe20000000000 */
[----:B------:R-:W-:-:S02]  /*31c0*/  FADD R41, R41, -1 ;  /* 0xbf80000029297421 */ /* 0x000fc40000000000 */
[----:B------:R-:W-:Y:S01]  /*31d0*/  @P0 FFMA.FTZ R6, R35, R44, +INF ;  /* 0x7f80000023060423 */ /* 0x000fe2000001002c */
[-C--:B------:R-:W-:Y:S01]  /*31e0*/  FFMA.FTZ R44, R43, -R28.reuse, 0.14084610342979431152 ;  /* 0x3e1039f62b2c7423 */ /* 0x080fe2000001081c */
[----:B------:R-:W-:-:S03]  /*31f0*/  FFMA.FTZ R46, R41, -R28, 0.14084610342979431152 ;  /* 0x3e1039f6292e7423 */ /* 0x000fc6000001081c */
[----:B------:R-:W-:Y:S01]  /*3200*/  FFMA.FTZ R44, R43, R44, -0.12148627638816833496 ;  /* 0xbdf8cdcc2b2c7423 */ /* 0x000fe2000001002c */
[----:B------:R-:W-:Y:S01]  /*3210*/  FFMA.FTZ R46, R41, R46, -0.12148627638816833496 ;  /* 0xbdf8cdcc292e7423 */ /* 0x000fe2000001002e */
[----:B------:R-:W-:Y:S01]  /*3220*/  @P6 MOV R7, 0x7f800000 ;  /* 0x7f80000000076802 */ /* 0x000fe20000000f00 */
[----:B------:R-:W-:Y:S01]  /*3230*/  IMAD.X R40, RZ, RZ, R9, P5 ;  /* 0x000000ffff287224 */ /* 0x000fe200028e0609 */
[----:B------:R-:W-:Y:S01]  /*3240*/  FFMA.FTZ R44, R43, R44, 0.13980610668659210205 ;  /* 0x3e0f29552b2c7423 */ /* 0x000fe2000001002c */
[----:B------:R-:W-:Y:S01]  /*3250*/  ISETP.GE.AND P5, PT, R33, 0x8, PT ;  /* 0x000000082100780c */ /* 0x000fe20003fa6270 */
[----:B------:R-:W-:Y:S01]  /*3260*/  FFMA.FTZ R46, R41, R46, 0.13980610668659210205 ;  /* 0x3e0f2955292e7423 */ /* 0x000fe2000001002e */
[----:B------:R-:W-:Y:S01]  /*3270*/  FMUL.M8 R6, R6, 0.36067375540733337402 ;  /* 0x3eb8aa3b06067820 */ /* 0x000fe20000700000 */
[----:B------:R-:W-:Y:S01]  /*3280*/  @P6 FFMA.FTZ R8, R34, R7, +INF ;  /* 0x7f80000022086423 */ /* 0x000fe20000010007 */
[----:B------:R-:W-:Y:S01]  /*3290*/  FFMA.FTZ R44, R43, R44, -0.16684235632419586182 ;  /* 0xbe2ad8b92b2c7423 */ /* 0x000fe2000001002c */
[----:B------:R-:W-:Y:S01]  /*32a0*/  FFMA.FTZ R46, R41, R46, -0.16684235632419586182 ;  /* 0xbe2ad8b9292e7423 */ /* 0x000fe2000001002e */
[----:B------:R-:W-:Y:S01]  /*32b0*/  ISETP.LT.U32.AND P0, PT, R45, 0xf, PT ;  /* 0x0000000f2d00780c */ /* 0x000fe20003f01070 */
[----:B------:R-:W-:Y:S01]  /*32c0*/  FMUL.M8 R8, R8, 0.36067375540733337402 ;  /* 0x3eb8aa3b08087820 */ /* 0x000fe20000700000 */
[----:B------:R-:W0:Y:S01]  /*32d0*/  F2I.S64.TRUNC R6, R6 ;  /* 0x0000000600067311 */ /* 0x000e22000020d900 */
[----:B------:R-:W-:Y:S01]  /*32e0*/  FFMA.FTZ R44, R43, R44, 0.20012299716472625732 ;  /* 0x3e4ced0b2b2c7423 */ /* 0x000fe2000001002c */
[----:B------:R-:W-:Y:S01]  /*32f0*/  FFMA.FTZ R46, R41, R46, 0.20012299716472625732 ;  /* 0x3e4ced0b292e7423 */ /* 0x000fe2000001002e */
[----:B------:R-:W-:-:S02]  /*3300*/  ISETP.LT.AND.EX P0, PT, R39, RZ, PT, P0 ;  /* 0x000000ff2700720c */ /* 0x000fc40003f01300 */
[----:B------:R-:W-:Y:S01]  /*3310*/  ISETP.GE.AND P6, PT, R32, 0x8, PT ;  /* 0x000000082000780c */ /* 0x000fe20003fc6270 */
[----:B------:R-:W-:Y:S01]  /*3320*/  FFMA.FTZ R44, R43, R44, -0.24999669194221496582 ;  /* 0xbe7fff222b2c7423 */ /* 0x000fe2000001002c */
[--C-:B------:R-:W-:Y:S01]  /*3330*/  IMAD.MOV.U32 R35, RZ, RZ, R33.reuse ;  /* 0x000000ffff237224 */ /* 0x100fe200078e0021 */
[----:B------:R-:W-:Y:S01]  /*3340*/  SHF.R.S32.HI R34, RZ, 0x1f, R33 ;  /* 0x0000001fff227819 */ /* 0x000fe20000011421 */
[----:B------:R-:W3:Y:S01]  /*3350*/  F2I.S64.TRUNC R8, R8 ;  /* 0x0000000800087311 */ /* 0x000ee2000020d900 */
[----:B------:R-:W-:Y:S01]  /*3360*/  FFMA.FTZ R46, R41, R46, -0.24999669194221496582 ;  /* 0xbe7fff22292e7423 */ /* 0x000fe2000001002e */
[----:B------:R-:W-:Y:S02]  /*3370*/  @P5 SEL R35, R45, 0xf, P0 ;  /* 0x0000000f2d235807 */ /* 0x000fe40000000000 */
[----:B------:R-:W-:Y:S01]  /*3380*/  @P5 SEL R34, R39, RZ, P0 ;  /* 0x000000ff27225207 */ /* 0x000fe20000000000 */
[----:B------:R-:W-:Y:S01]  /*3390*/  FFMA.FTZ R44, R43, R44, 0.33333182334899902344 ;  /* 0x3eaaaa782b2c7423 */ /* 0x000fe2000001002c */
[----:B------:R-:W-:Y:S01]  /*33a0*/  ISETP.LT.U32.AND P0, PT, R42, 0xf, PT ;  /* 0x0000000f2a00780c */ /* 0x000fe20003f01070 */
[----:B------:R-:W-:-:S02]  /*33b0*/  FFMA.FTZ R46, R41, R46, 0.33333182334899902344 ;  /* 0x3eaaaa78292e7423 */ /* 0x000fc4000001002e */
[----:B------:R-:W-:Y:S01]  /*33c0*/  FFMA.FTZ R44, R43, R44, -0.5 ;  /* 0xbf0000002b2c7423 */ /* 0x000fe2000001002c */
[----:B------:R-:W-:Y:S01]  /*33d0*/  ISETP.LT.AND.EX P0, PT, R40, RZ, PT, P0 ;  /* 0x000000ff2800720c */ /* 0x000fe20003f01300 */
[----:B------:R-:W-:Y:S01]  /*33e0*/  FFMA.FTZ R46, R41, R46, -0.5 ;  /* 0xbf000000292e7423 */ /* 0x000fe2000001002e */
[--C-:B------:R-:W-:Y:S01]  /*33f0*/  IMAD.MOV.U32 R39, RZ, RZ, R32.reuse ;  /* 0x000000ffff277224 */ /* 0x100fe200078e0020 */
[----:B------:R-:W-:Y:S01]  /*3400*/  SHF.R.S32.HI R37, RZ, 0x1f, R32 ;  /* 0x0000001fff257819 */ /* 0x000fe20000011420 */
[----:B------:R-:W-:Y:S01]  /*3410*/  FMUL R44, R43, R44 ;  /* 0x0000002c2b2c7220 */ /* 0x000fe20000400000 */
[----:B------:R-:W-:Y:S02]  /*3420*/  @P6 SEL R39, R42, 0xf, P0 ;  /* 0x0000000f2a276807 */ /* 0x000fe40000000000 */
[----:B------:R-:W-:Y:S01]  /*3430*/  @P6 SEL R37, R40, RZ, P0 ;  /* 0x000000ff28256207 */ /* 0x000fe20000000000 */
[----:B------:R-:W-:Y:S01]  /*3440*/  FMUL R46, R41, R46 ;  /* 0x0000002e292e7220 */ /* 0x000fe20000400000 */
[----:B0-----:R-:W-:-:S02]  /*3450*/  IADD3 R42, P0, R6, 0x8, RZ ;  /* 0x00000008062a7810 */ /* 0x001fc40007f1e0ff */
[----:B------:R-:W-:Y:S01]  /*3460*/  ISETP.GE.AND P5, PT, R30, 0x8, PT ;  /* 0x000000081e00780c */ /* 0x000fe20003fa6270 */
[----:B------:R-:W-:Y:S01]  /*3470*/  FFMA.FTZ R6, R43, R44, R43 ;  /* 0x0000002c2b067223 */ /* 0x000fe2000001002b */
[----:B---3--:R-:W-:Y:S01]  /*3480*/  IADD3 R44, P6, R8, 0x8, RZ ;  /* 0x00000008082c7810 */ /* 0x008fe20007fde0ff */
[----:B------:R-:W-:Y:S01]  /*3490*/  IMAD.X R7, RZ, RZ, R7, P0 ;  /* 0x000000ffff077224 */ /* 0x000fe200000e0607 */
[----:B------:R-:W-:Y:S01]  /*34a0*/  FFMA.FTZ R33, R41, R46, R41 ;  /* 0x0000002e29217223 */ /* 0x000fe20000010029 */
[----:B------:R-:W-:Y:S02]  /*34b0*/  ISETP.LT.U32.AND P0, PT, R42, 0xf, PT ;  /* 0x0000000f2a00780c */ /* 0x000fe40003f01070 */
[C---:B------:R-:W-:Y:S02]  /*34c0*/  IADD3 R41, R31.reuse, 0xc, RZ ;  /* 0x0000000c1f297810 */ /* 0x040fe40007ffe0ff */
[----:B------:R-:W-:Y:S01]  /*34d0*/  IADD3 R31, R31, 0xe, RZ ;  /* 0x0000000e1f1f7810 */ /* 0x000fe20007ffe0ff */
[----:B------:R-:W-:Y:S01]  /*34e0*/  IMAD.X R32, RZ, RZ, R9, P6 ;  /* 0x000000ffff207224 */ /* 0x000fe200030e0609 */
[----:B------:R-:W-:-:S02]  /*34f0*/  ISETP.LT.AND.EX P0, PT, R7, RZ, PT, P0 ;  /* 0x000000ff0700720c */ /* 0x000fc40003f01300 */
[----:B------:R-:W-:Y:S02]  /*3500*/  IABS R8, R41 ;  /* 0x0000002900087213 */ /* 0x000fe40000000000 */
[----:B------:R-:W-:Y:S02]  /*3510*/  IABS R9, R31 ;  /* 0x0000001f00097213 */ /* 0x000fe40000000000 */
[----:B------:R-:W-:Y:S02]  /*3520*/  SHF.R.S32.HI R40, RZ, 0x1f, R30 ;  /* 0x0000001fff287819 */ /* 0x000fe4000001141e */
[----:B------:R-:W-:Y:S01]  /*3530*/  @P5 SEL R40, R7, RZ, P0 ;  /* 0x000000ff07285207 */ /* 0x000fe20000000000 */
[----:B------:R-:W-:Y:S01]  /*3540*/  IMAD.MOV.U32 R7, RZ, RZ, R8 ;  /* 0x000000ffff077224 */ /* 0x000fe200078e0008 */
[----:B------:R-:W-:Y:S01]  /*3550*/  ISETP.GE.AND P6, PT, R29, 0x8, PT ;  /* 0x000000081d00780c */ /* 0x000fe20003fc6270 */
[----:B------:R-:W-:Y:S02]  /*3560*/  IMAD.MOV.U32 R8, RZ, RZ, R9 ;  /* 0x000000ffff087224 */ /* 0x000fe400078e0009 */
[----:B------:R-:W-:Y:S01]  /*3570*/  IMAD.MOV.U32 R47, RZ, RZ, R30 ;  /* 0x000000ffff2f7224 */ /* 0x000fe200078e001e */
[----:B------:R-:W-:Y:S01]  /*3580*/  @P5 SEL R47, R42, 0xf, P0 ;  /* 0x0000000f2a2f5807 */ /* 0x000fe20000000000 */
[--C-:B------:R-:W-:Y:S01]  /*3590*/  IMAD.MOV.U32 R43, RZ, RZ, R29.reuse ;  /* 0x000000ffff2b7224 */ /* 0x100fe200078e001d */
[----:B------:R-:W-:-:S02]  /*35a0*/  SHF.R.S32.HI R30, RZ, 0x1f, R29 ;  /* 0x0000001fff1e7819 */ /* 0x000fc4000001141d */
[----:B------:R-:W-:Y:S02]  /*35b0*/  ISETP.LT.U32.AND P0, PT, R44, 0xf, PT ;  /* 0x0000000f2c00780c */ /* 0x000fe40003f01070 */
[----:B------:R-:W-:Y:S02]  /*35c0*/  SEL R42, RZ, 0x10, !P4 ;  /* 0x00000010ff2a7807 */ /* 0x000fe40006000000 */
[----:B------:R-:W-:Y:S02]  /*35d0*/  I2FP.F32.S32 R9, R7 ;  /* 0x0000000700097245 */ /* 0x000fe40000201400 */
[----:B------:R-:W-:Y:S02]  /*35e0*/  I2FP.F32.S32 R29, R8 ;  /* 0x00000008001d7245 */ /* 0x000fe40000201400 */
[----:B------:R-:W-:Y:S01]  /*35f0*/  ISETP.LT.AND.EX P0, PT, R32, RZ, PT, P0 ;  /* 0x000000ff2000720c */ /* 0x000fe20003f01300 */
[----:B------:R-:W-:Y:S01]  /*3600*/  FMUL R9, R9, 0.125 ;  /* 0x3e00000009097820 */ /* 0x000fe20000400000 */
[----:B------:R-:W-:Y:S01]  /*3610*/  IADD3 R35, P4, R35, R42, RZ ;  /* 0x0000002a23237210 */ /* 0x000fe20007f9e0ff */
[----:B------:R-:W-:Y:S01]  /*3620*/  FMUL R29, R29, 0.125 ;  /* 0x3e0000001d1d7820 */ /* 0x000fe20000400000 */
[----:B------:R-:W-:-:S02]  /*3630*/  SEL R42, RZ, 0x10, !P3 ;  /* 0x00000010ff2a7807 */ /* 0x000fc40005800000 */
[----:B------:R-:W-:Y:S02]  /*3640*/  @P6 SEL R43, R44, 0xf, P0 ;  /* 0x0000000f2c2b6807 */ /* 0x000fe40000000000 */
[----:B------:R-:W-:Y:S02]  /*3650*/  @P6 SEL R30, R32, RZ, P0 ;  /* 0x000000ff201e6207 */ /* 0x000fe40000000000 */
[----:B------:R-:W-:Y:S02]  /*3660*/  IADD3 R42, P0, R39, R42, RZ ;  /* 0x0000002a272a7210 */ /* 0x000fe40007f1e0ff */
[----:B------:R-:W-:Y:S02]  /*3670*/  SEL R46, RZ, 0x10, !P1 ;  /* 0x00000010ff2e7807 */ /* 0x000fe40004800000 */
[----:B------:R-:W-:Y:S02]  /*3680*/  FSETP.GEU.AND P3, PT, R9, 1.175494350822287508e-38, PT ;  /* 0x008000000900780b */ /* 0x000fe40003f6e000 */
[----:B------:R-:W-:Y:S01]  /*3690*/  FSETP.GEU.AND P1, PT, R29, 1.175494350822287508e-38, PT ;  /* 0x008000001d00780b */ /* 0x000fe20003f2e000 */
[----:B------:R-:W-:-:S02]  /*36a0*/  IMAD.X R37, RZ, RZ, R37, P0 ;  /* 0x000000ffff257224 */ /* 0x000fc400000e0625 */
[----:B------:R-:W-:Y:S01]  /*36b0*/  IMAD.X R32, RZ, RZ, R34, P4 ;  /* 0x000000ffff207224 */ /* 0x000fe200020e0622 */
[----:B------:R-:W-:Y:S02]  /*36c0*/  IADD3 R39, P4, R43, R46, RZ ;  /* 0x0000002e2b277210 */ /* 0x000fe40007f9e0ff */
[----:B------:R-:W-:Y:S02]  /*36d0*/  SHF.R.U32.HI R43, RZ, 0x1a, R37 ;  /* 0x0000001aff2b7819 */ /* 0x000fe40000011625 */
[----:B------:R-:W-:Y:S02]  /*36e0*/  SHF.R.U32.HI R34, RZ, 0x1a, R32 ;  /* 0x0000001aff227819 */ /* 0x000fe40000011620 */
[----:B------:R-:W-:Y:S01]  /*36f0*/  SEL R44, RZ, 0x10, !P2 ;  /* 0x00000010ff2c7807 */ /* 0x000fe20005000000 */
[----:B------:R-:W-:Y:S01]  /*3700*/  @!P3 FMUL R9, R9, 8388608 ;  /* 0x4b0000000909b820 */ /* 0x000fe20000400000 */
[----:B------:R-:W-:Y:S01]  /*3710*/  LOP3.LUT R43, R43, 0x20, RZ, 0xc0, !PT ;  /* 0x000000202b2b7812 */ /* 0x000fe200078ec0ff */
[----:B------:R-:W-:Y:S01]  /*3720*/  @!P1 FMUL R29, R29, 8388608 ;  /* 0x4b0000001d1d9820 */ /* 0x000fe20000400000 */
[----:B------:R-:W-:Y:S01]  /*3730*/  LOP3.LUT R34, R34, 0x20, RZ, 0xc0, !PT ;  /* 0x0000002022227812 */ /* 0x000fe200078ec0ff */
[----:B------:R-:W-:Y:S01]  /*3740*/  IMAD.X R30, RZ, RZ, R30, P4 ;  /* 0x000000ffff1e7224 */ /* 0x000fe200020e061e */
[----:B------:R-:W-:-:S02]  /*3750*/  IADD3 R47, P0, R47, R44, RZ ;  /* 0x0000002c2f2f7210 */ /* 0x000fc40007f1e0ff */
[----:B------:R-:W-:Y:S02]  /*3760*/  IADD3 R42, P4, R43, R42, RZ ;  /* 0x0000002a2b2a7210 */ /* 0x000fe40007f9e0ff */
[----:B------:R-:W-:Y:S02]  /*3770*/  IADD3 R43, R9, -0x3f2aaaab, RZ ;  /* 0xc0d55555092b7810 */ /* 0x000fe40007ffe0ff */
[----:B------:R-:W-:Y:S02]  /*3780*/  IADD3 R45, R29, -0x3f2aaaab, RZ ;  /* 0xc0d555551d2d7810 */ /* 0x000fe40007ffe0ff */
[----:B------:R-:W-:Y:S01]  /*3790*/  IADD3 R35, P2, R34, R35, RZ ;  /* 0x0000002322237210 */ /* 0x000fe20007f5e0ff */
[----:B------:R-:W-:Y:S01]  /*37a0*/  IMAD.X R34, RZ, RZ, R40, P0 ;  /* 0x000000ffff227224 */ /* 0x000fe200000e0628 */
[----:B------:R-:W-:Y:S02]  /*37b0*/  LOP3.LUT R44, R43, 0xff800000, RZ, 0xc0, !PT ;  /* 0xff8000002b2c7812 */ /* 0x000fe400078ec0ff */
[----:B------:R-:W-:Y:S01]  /*37c0*/  LOP3.LUT R48, R45, 0xff800000, RZ, 0xc0, !PT ;  /* 0xff8000002d307812 */ /* 0x000fe200078ec0ff */
[----:B------:R-:W-:Y:S01]  /*37d0*/  WARPSYNC 0xffffffff ;  /* 0xffffffff00007948 */ /* 0x000fe20003800000 */
[----:B------:R-:W-:Y:S01]  /*37e0*/  SHF.R.U32.HI R46, RZ, 0x1a, R34 ;  /* 0x0000001aff2e7819 */ /* 0x000fe20000011622 */
[----:B------:R-:W-:Y:S01]  /*37f0*/  BAR.SYNC.DEFER_BLOCKING 0x0 ;  /* 0x0000000000007b1d */ /* 0x000fe20000010000 */
[----:B------:R-:W-:Y:S01]  /*3800*/  IADD3 R45, R9, -R44, RZ ;  /* 0x8000002c092d7210 */ /* 0x000fe20007ffe0ff */
[----:B------:R-:W-:Y:S01]  /*3810*/  IMAD.IADD R43, R29, 0x1, -R48 ;  /* 0x000000011d2b7824 */ /* 0x000fe200078e0a30 */
[----:B------:R-:W-:-:S03]  /*3820*/  LOP3.LUT R46, R46, 0x20, RZ, 0xc0, !PT ;  /* 0x000000202e2e7812 */ /* 0x000fc600078ec0ff */
[----:B------:R-:W-:Y:S01]  /*3830*/  FADD R45, R45, -1 ;  /* 0xbf8000002d2d7421 */ /* 0x000fe20000000000 */
[----:B------:R-:W-:Y:S01]  /*3840*/  FADD R43, R43, -1 ;  /* 0xbf8000002b2b7421 */ /* 0x000fe20000000000 */
[----:B------:R-:W-:Y:S02]  /*3850*/  IADD3 R47, P5, R46, R47, RZ ;  /* 0x0000002f2e2f7210 */ /* 0x000fe40007fbe0ff */
[----:B------:R-:W-:Y:S01]  /*3860*/  I2FP.F32.S32 R46, R44 ;  /* 0x0000002c002e7245 */ /* 0x000fe20000201400 */
[----:B------:R-:W-:Y:S01]  /*3870*/  FFMA.FTZ R44, R43, -R28, 0.14084610342979431152 ;  /* 0x3e1039f62b2c7423 */ /* 0x000fe2000001081c */
[----:B------:R-:W-:Y:S01]  /*3880*/  LOP3.LUT R35, R35, R42, RZ, 0xfc, !PT ;  /* 0x0000002a23237212 */ /* 0x000fe200078efcff */
[----:B------:R-:W-:Y:S01]  /*3890*/  FFMA.FTZ R42, R45, -R28, 0.14084610342979431152 ;  /* 0x3e1039f62d2a7423 */ /* 0x000fe2000001081c */
[----:B------:R-:W-:Y:S01]  /*38a0*/  SHF.R.U32.HI R40, RZ, 0x1a, R30 ;  /* 0x0000001aff287819 */ /* 0x000fe2000001161e */
[----:B------:R-:W-:Y:S02]  /*38b0*/  FFMA.FTZ R44, R43, R44, -0.12148627638816833496 ;  /* 0xbdf8cdcc2b2c7423 */ /* 0x000fe4000001002c */
[----:B------:R-:W-:Y:S01]  /*38c0*/  FFMA.FTZ R42, R45, R42, -0.12148627638816833496 ;  /* 0xbdf8cdcc2d2a7423 */ /* 0x000fe2000001002a */
[----:B------:R-:W-:Y:S01]  /*38d0*/  LOP3.LUT R40, R40, 0x20, RZ, 0xc0, !PT ;  /* 0x0000002028287812 */ /* 0x000fe200078ec0ff */
[----:B------:R-:W-:-:S02]  /*38e0*/  FFMA.FTZ R44, R43, R44, 0.13980610668659210205 ;  /* 0x3e0f29552b2c7423 */ /* 0x000fc4000001002c */
[----:B------:R-:W-:Y:S01]  /*38f0*/  FFMA.FTZ R42, R45, R42, 0.13980610668659210205 ;  /* 0x3e0f29552d2a7423 */ /* 0x000fe2000001002a */
[----:B------:R-:W-:Y:S01]  /*3900*/  IADD3 R40, P0, R40, R39, RZ ;  /* 0x0000002728287210 */ /* 0x000fe20007f1e0ff */
[----:B------:R-:W-:Y:S01]  /*3910*/  FFMA.FTZ R44, R43, R44, -0.16684235632419586182 ;  /* 0xbe2ad8b92b2c7423 */ /* 0x000fe2000001002c */
[----:B------:R-:W-:Y:S01]  /*3920*/  IMAD.X R32, RZ, RZ, R32, P2 ;  /* 0x000000ffff207224 */ /* 0x000fe200010e0620 */
[----:B------:R-:W-:Y:S01]  /*3930*/  FFMA.FTZ R42, R45, R42, -0.16684235632419586182 ;  /* 0xbe2ad8b92d2a7423 */ /* 0x000fe2000001002a */
[----:B------:R-:W-:Y:S01]  /*3940*/  IMAD.X R37, RZ, RZ, R37, P4 ;  /* 0x000000ffff257224 */ /* 0x000fe200020e0625 */
[----:B------:R-:W-:Y:S01]  /*3950*/  FFMA.FTZ R44, R43, R44, 0.20012299716472625732 ;  /* 0x3e4ced0b2b2c7423 */ /* 0x000fe2000001002c */
[----:B--2---:R0:W-:Y:S01]  /*3960*/  STS.64 [R0], R4 ;  /* 0x0000000400007388 */ /* 0x0041e20000000a00 */
[----:B------:R-:W-:Y:S01]  /*3970*/  FFMA.FTZ R42, R45, R42, 0.20012299716472625732 ;  /* 0x3e4ced0b2d2a7423 */ /* 0x000fe2000001002a */
[----:B------:R-:W-:Y:S01]  /*3980*/  IMAD.X R30, RZ, RZ, R30, P0 ;  /* 0x000000ffff1e7224 */ /* 0x000fe200000e061e */
[----:B------:R-:W-:-:S02]  /*3990*/  LOP3.LUT R35, R35, R47, R40, 0xfe, !PT ;  /* 0x0000002f23237212 */ /* 0x000fc400078efe28 */
[----:B------:R-:W-:Y:S01]  /*39a0*/  LOP3.LUT R32, R32, R37, RZ, 0xfc, !PT ;  /* 0x0000002520207212 */ /* 0x000fe200078efcff */
[----:B------:R-:W-:Y:S01]  /*39b0*/  FFMA.FTZ R42, R45, R42, -0.24999669194221496582 ;  /* 0xbe7fff222d2a7423 */ /* 0x000fe2000001002a */
[----:B------:R-:W-:Y:S01]  /*39c0*/  FFMA.FTZ R44, R43, R44, -0.24999669194221496582 ;  /* 0xbe7fff222b2c7423 */ /* 0x000fe2000001002c */
[----:B0-----:R-:W-:Y:S01]  /*39d0*/  IMAD.X R5, RZ, RZ, R34, P5 ;  /* 0x000000ffff057224 */ /* 0x001fe200028e0622 */
[----:B------:R-:W-:Y:S01]  /*39e0*/  ISETP.GE.U32.AND P0, PT, R35, 0x20, PT ;  /* 0x000000202300780c */ /* 0x000fe20003f06070 */
[----:B------:R-:W-:Y:S01]  /*39f0*/  FFMA.FTZ R42, R45, R42, 0.33333182334899902344 ;  /* 0x3eaaaa782d2a7423 */ /* 0x000fe2000001002a */
[----:B------:R-:W-:Y:S02]  /*3a00*/  FSEL R39, RZ, -23, P3 ;  /* 0xc1b80000ff277808 */ /* 0x000fe40001800000 */
[----:B------:R-:W-:Y:S01]  /*3a10*/  LOP3.LUT R32, R32, R5, R30, 0xfe, !PT ;  /* 0x0000000520207212 */ /* 0x000fe200078efe1e */
[----:B------:R-:W-:Y:S01]  /*3a20*/  FFMA.FTZ R44, R43, R44, 0.33333182334899902344 ;  /* 0x3eaaaa782b2c7423 */ /* 0x000fe2000001002c */
[----:B------:R-:W-:-:S02]  /*3a30*/  FSEL R28, RZ, -23, P1 ;  /* 0xc1b80000ff1c7808 */ /* 0x000fc40000800000 */
[----:B------:R-:W-:Y:S02]  /*3a40*/  ISETP.GE.U32.AND P1, PT, R23, 0x7f800000, PT ;  /* 0x7f8000001700780c */ /* 0x000fe40003f26070 */
[----:B------:R-:W-:Y:S02]  /*3a50*/  ISETP.GE.U32.AND P2, PT, R24, 0x7f800000, PT ;  /* 0x7f8000001800780c */ /* 0x000fe40003f46070 */
[----:B------:R-:W-:Y:S02]  /*3a60*/  ISETP.GE.U32.AND P3, PT, R9, 0x7f800000, PT ;  /* 0x7f8000000900780c */ /* 0x000fe40003f66070 */
[----:B------:R-:W-:Y:S02]  /*3a70*/  ISETP.GE.U32.AND P4, PT, R29, 0x7f800000, PT ;  /* 0x7f8000001d00780c */ /* 0x000fe40003f86070 */
[----:B------:R-:W-:Y:S01]  /*3a80*/  ISETP.GE.U32.AND.EX P0, PT, R32, RZ, PT, P0 ;  /* 0x000000ff2000720c */ /* 0x000fe20003f06100 */
[----:B------:R-:W-:Y:S01]  /*3a90*/  FFMA.FTZ R42, R45, R42, -0.5 ;  /* 0xbf0000002d2a7423 */ /* 0x000fe2000001002a */
[----:B------:R-:W-:Y:S01]  /*3aa0*/  FFMA.FTZ R44, R43, R44, -0.5 ;  /* 0xbf0000002b2c7423 */ /* 0x000fe2000001002c */
[----:B------:R-:W-:-:S02]  /*3ab0*/  I2FP.F32.S32 R49, R48 ;  /* 0x0000003000317245 */ /* 0x000fc40000201400 */
[----:B------:R-:W-:Y:S01]  /*3ac0*/  FMUL R42, R45, R42 ;  /* 0x0000002a2d2a7220 */ /* 0x000fe20000400000 */
[----:B------:R-:W-:Y:S01]  /*3ad0*/  FMUL R44, R43, R44 ;  /* 0x0000002c2b2c7220 */ /* 0x000fe20000400000 */
[----:B------:R-:W-:Y:S01]  /*3ae0*/  FFMA.FTZ R39, R46, 1.1920928955078125e-07, R39 ;  /* 0x340000002e277823 */ /* 0x000fe20000010027 */
[----:B------:R-:W-:Y:S01]  /*3af0*/  FFMA.FTZ R28, R49, 1.1920928955078125e-07, R28 ;  /* 0x34000000311c7823 */ /* 0x000fe2000001001c */
[----:B------:R-:W-:Y:S01]  /*3b00*/  FFMA.FTZ R42, R45, R42, R45 ;  /* 0x0000002a2d2a7223 */ /* 0x000fe2000001002d */
[----:B------:R-:W-:Y:S01]  /*3b10*/  FFMA.FTZ R43, R43, R44, R43 ;  /* 0x0000002c2b2b7223 */ /* 0x000fe2000001002b */
[----:B------:R-:W-:Y:S02]  /*3b20*/  @P1 IMAD.MOV.U32 R4, RZ, RZ, 0x7f800000 ;  /* 0x7f800000ff041424 */ /* 0x000fe400078e00ff */
[----:B------:R-:W-:Y:S02]  /*3b30*/  @P2 IMAD.MOV.U32 R5, RZ, RZ, 0x7f800000 ;  /* 0x7f800000ff052424 */ /* 0x000fe400078e00ff */
[----:B------:R-:W-:-:S02]  /*3b40*/  @P3 IMAD.MOV.U32 R30, RZ, RZ, 0x7f800000 ;  /* 0x7f800000ff1e3424 */ /* 0x000fc400078e00ff */
[----:B------:R-:W-:Y:S01]  /*3b50*/  @P4 IMAD.MOV.U32 R32, RZ, RZ, 0x7f800000 ;  /* 0x7f800000ff204424 */ /* 0x000fe200078e00ff */
[----:B------:R-:W-:Y:S01]  /*3b60*/  FFMA.FTZ R6, R27, 0.69314718246459960938, R6 ;  /* 0x3f3172181b067823 */ /* 0x000fe20000010006 */
[----:B------:R-:W-:Y:S01]  /*3b70*/  FFMA.FTZ R26, R26, 0.69314718246459960938, R33 ;  /* 0x3f3172181a1a7823 */ /* 0x000fe20000010021 */
[----:B------:R-:W-:Y:S01]  /*3b80*/  FFMA.FTZ R39, R39, 0.69314718246459960938, R42 ;  /* 0x3f31721827277823 */ /* 0x000fe2000001002a */
[----:B------:R-:W-:Y:S01]  /*3b90*/  FFMA.FTZ R28, R28, 0.69314718246459960938, R43 ;  /* 0x3f3172181c1c7823 */ /* 0x000fe2000001002b */
[----:B------:R-:W-:Y:S01]  /*3ba0*/  @P1 FFMA.FTZ R6, R23, R4, +INF ;  /* 0x7f80000017061423 */ /* 0x000fe20000010004 */
[----:B------:R-:W-:Y:S01]  /*3bb0*/  @P2 FFMA.FTZ R26, R24, R5, +INF ;  /* 0x7f800000181a2423 */ /* 0x000fe20000010005 */
[----:B------:R-:W-:Y:S01]  /*3bc0*/  @P3 FFMA.FTZ R39, R9, R30, +INF ;  /* 0x7f80000009273423 */ /* 0x000fe2000001001e */
[----:B------:R-:W-:Y:S01]  /*3bd0*/  @P4 FFMA.FTZ R28, R29, R32, +INF ;  /* 0x7f8000001d1c4423 */ /* 0x000fe20000010020 */
[----:B------:R-:W-:Y:S06]  /*3be0*/  BAR.SYNC.DEFER_BLOCKING 0x0 ;  /* 0x0000000000007b1d */ /* 0x000fec0000010000 */
[----:B------:R-:W-:Y:S05]  /*3bf0*/  @P0 BRA `(.L_x_3) ;  /* 0x00000af000000947 */ /* 0x000fea0003800000 */
[----:B------:R-:W-:Y:S01]  /*3c00*/  FMUL.M8 R26, R26, 0.36067375540733337402 ;  /* 0x3eb8aa3b1a1a7820 */ /* 0x000fe20000700000 */
[----:B------:R-:W-:Y:S01]  /*3c10*/  FSETP.NEU.AND P0, PT, R24, RZ, PT ;  /* 0x000000ff1800720b */ /* 0x000fe20003f0d000 */
[----:B------:R-:W-:Y:S01]  /*3c20*/  FMUL.M8 R6, R6, 0.36067375540733337402 ;  /* 0x3eb8aa3b06067820 */ /* 0x000fe20000700000 */
[----:B------:R-:W-:Y:S01]  /*3c30*/  FMUL.M8 R28, R28, 0.36067375540733337402 ;  /* 0x3eb8aa3b1c1c7820 */ /* 0x000fe20000700000 */
[----:B------:R-:W-:Y:S01]  /*3c40*/  FMUL.M8 R39, R39, 0.36067375540733337402 ;  /* 0x3eb8aa3b27277820 */ /* 0x000fe20000700000 */
[----:B------:R-:W-:Y:S01]  /*3c50*/  FSEL R5, R26, -INF , P0 ;  /* 0xff8000001a057808 */ /* 0x000fe20000000000 */
[----:B------:R-:W-:Y:S01]  /*3c60*/  IMAD.MOV.U32 R24, RZ, RZ, R22 ;  /* 0x000000ffff187224 */ /* 0x000fe200078e0016 */
[----:B------:R-:W-:Y:S01]  /*3c70*/  FSETP.NEU.AND P0, PT, R23, RZ, PT ;  /* 0x000000ff1700720b */ /* 0x000fe20003f0d000 */
[----:B------:R-:W-:Y:S01]  /*3c80*/  WARPSYNC 0xffffffff ;  /* 0xffffffff00007948 */ /* 0x000fe20003800000 */
[----:B------:R-:W-:-:S02]  /*3c90*/  FSETP.NEU.AND P3, PT, R9, RZ, PT ;  /* 0x000000ff0900720b */ /* 0x000fc40003f6d000 */
[----:B------:R-:W0:Y:S01]  /*3ca0*/  F2I.S64.TRUNC R4, R5 ;  /* 0x0000000500047311 */ /* 0x000e22000020d900 */
[----:B------:R-:W-:Y:S02]  /*3cb0*/  FSEL R6, R6, -INF , P0 ;  /* 0xff80000006067808 */ /* 0x000fe40000000000 */
[----:B------:R-:W-:Y:S02]  /*3cc0*/  FSETP.NEU.AND P0, PT, R29, RZ, PT ;  /* 0x000000ff1d00720b */ /* 0x000fe40003f0d000 */
[----:B------:R-:W-:Y:S02]  /*3cd0*/  ISETP.GE.AND P6, PT, R21, 0x8, PT ;  /* 0x000000081500780c */ /* 0x000fe40003fc6270 */
[----:B------:R-:W-:Y:S01]  /*3ce0*/  ISETP.GT.AND P5, PT, R38, RZ, PT ;  /* 0x000000ff2600720c */ /* 0x000fe20003fa4270 */
[----:B------:R-:W2:Y:S01]  /*3cf0*/  F2I.S64.TRUNC R26, R6 ;  /* 0x00000006001a7311 */ /* 0x000ea2000020d900 */
[----:B------:R-:W-:Y:S02]  /*3d00*/  ISETP.GT.AND P2, PT, R31, RZ, PT ;  /* 0x000000ff1f00720c */ /* 0x000fe40003f44270 */
[----:B0-----:R-:W-:-:S02]  /*3d10*/  IADD3 R29, P1, R4, 0x8, RZ ;  /* 0x00000008041d7810 */ /* 0x001fc40007f3e0ff */
[----:B------:R-:W-:Y:S02]  /*3d20*/  FSEL R4, R28, -INF , P0 ;  /* 0xff8000001c047808 */ /* 0x000fe40000000000 */
[----:B------:R-:W-:Y:S01]  /*3d30*/  SHF.R.S32.HI R28, RZ, 0x1f, R22 ;  /* 0x0000001fff1c7819 */ /* 0x000fe20000011416 */
[----:B------:R-:W-:Y:S01]  /*3d40*/  IMAD.X R30, RZ, RZ, R5, P1 ;  /* 0x000000ffff1e7224 */ /* 0x000fe200008e0605 */
[----:B------:R-:W-:Y:S02]  /*3d50*/  ISETP.GE.AND P1, PT, R22, 0x8, PT ;  /* 0x000000081600780c */ /* 0x000fe40003f26270 */
[----:B------:R-:W-:Y:S01]  /*3d60*/  FSEL R22, R39, -INF , P3 ;  /* 0xff80000027167808 */ /* 0x000fe20001800000 */
[----:B------:R-:W0:Y:S01]  /*3d70*/  F2I.S64.TRUNC R4, R4 ;  /* 0x0000000400047311 */ /* 0x000e22000020d900 */
[----:B------:R-:W-:Y:S02]  /*3d80*/  ISETP.LT.U32.AND P0, PT, R29, 0xf, PT ;  /* 0x0000000f1d00780c */ /* 0x000fe40003f01070 */
[----:B--2---:R-:W-:-:S02]  /*3d90*/  IADD3 R9, P4, R26, 0x8, RZ ;  /* 0x000000081a097810 */ /* 0x004fc40007f9e0ff */
[C---:B------:R-:W-:Y:S02]  /*3da0*/  ISETP.LT.AND.EX P0, PT, R30.reuse, RZ, PT, P0 ;  /* 0x000000ff1e00720c */ /* 0x040fe40003f01300 */
[----:B------:R-:W-:Y:S01]  /*3db0*/  SHF.R.S32.HI R6, RZ, 0x1f, R21 ;  /* 0x0000001fff067819 */ /* 0x000fe20000011415 */
[----:B------:R-:W2:Y:S01]  /*3dc0*/  F2I.S64.TRUNC R22, R22 ;  /* 0x0000001600167311 */ /* 0x000ea2000020d900 */
[----:B------:R-:W-:Y:S01]  /*3dd0*/  IMAD.X R26, RZ, RZ, R27, P4 ;  /* 0x000000ffff1a7224 */ /* 0x000fe200020e061b */
[----:B------:R-:W-:Y:S02]  /*3de0*/  @P1 SEL R24, R29, 0xf, P0 ;  /* 0x0000000f1d181807 */ /* 0x000fe40000000000 */
[----:B------:R-:W-:Y:S02]  /*3df0*/  @P1 SEL R28, R30, RZ, P0 ;  /* 0x000000ff1e1c1207 */ /* 0x000fe40000000000 */
[----:B------:R-:W-:Y:S02]  /*3e00*/  ISETP.LT.U32.AND P1, PT, R9, 0xf, PT ;  /* 0x0000000f0900780c */ /* 0x000fe40003f21070 */
[----:B------:R-:W-:-:S02]  /*3e10*/  ISETP.GE.AND P4, PT, R8, 0x8, PT ;  /* 0x000000080800780c */ /* 0x000fc40003f86270 */
[----:B------:R-:W-:Y:S02]  /*3e20*/  ISETP.LT.AND.EX P1, PT, R26, RZ, PT, P1 ;  /* 0x000000ff1a00720c */ /* 0x000fe40003f21310 */
[----:B0-----:R-:W-:Y:S02]  /*3e30*/  IADD3 R4, P0, R4, 0x8, RZ ;  /* 0x0000000804047810 */ /* 0x001fe40007f1e0ff */
[----:B------:R-:W-:Y:S02]  /*3e40*/  @P6 SEL R21, R9, 0xf, P1 ;  /* 0x0000000f09156807 */ /* 0x000fe40000800000 */
[----:B------:R-:W-:Y:S02]  /*3e50*/  @P6 SEL R6, R26, RZ, P1 ;  /* 0x000000ff1a066207 */ /* 0x000fe40000800000 */
[----:B------:R-:W-:Y:S01]  /*3e60*/  IADD3.X R27, RZ, R5, RZ, P0, !PT ;  /* 0x00000005ff1b7210 */ /* 0x000fe200007fe4ff */
[----:B------:R-:W-:Y:S01]  /*3e70*/  IMAD.MOV.U32 R5, RZ, RZ, R8 ;  /* 0x000000ffff057224 */ /* 0x000fe200078e0008 */
[----:B--2---:R-:W-:-:S02]  /*3e80*/  IADD3 R29, P1, R22, 0x8, RZ ;  /* 0x00000008161d7810 */ /* 0x004fc40007f3e0ff */
[----:B------:R-:W-:Y:S02]  /*3e90*/  ISETP.LT.U32.AND P0, PT, R4, 0xf, PT ;  /* 0x0000000f0400780c */ /* 0x000fe40003f01070 */
[----:B------:R-:W-:Y:S01]  /*3ea0*/  ISETP.GE.AND P6, PT, R7, 0x8, PT ;  /* 0x000000080700780c */ /* 0x000fe20003fc6270 */
[----:B------:R-:W-:Y:S01]  /*3eb0*/  IMAD.X R26, RZ, RZ, R23, P1 ;  /* 0x000000ffff1a7224 */ /* 0x000fe200008e0617 */
[----:B------:R-:W-:Y:S02]  /*3ec0*/  ISETP.GT.AND P3, PT, R41, RZ, PT ;  /* 0x000000ff2900720c */ /* 0x000fe40003f64270 */
[----:B------:R-:W-:Y:S02]  /*3ed0*/  ISETP.LT.AND.EX P0, PT, R27, RZ, PT, P0 ;  /* 0x000000ff1b00720c */ /* 0x000fe40003f01300 */
[----:B------:R-:W-:Y:S02]  /*3ee0*/  ISETP.GT.AND P1, PT, R36, RZ, PT ;  /* 0x000000ff2400720c */ /* 0x000fe40003f24270 */
[----:B------:R-:W-:-:S02]  /*3ef0*/  SEL R9, RZ, 0x10, !P5 ;  /* 0x00000010ff097807 */ /* 0x000fc40006800000 */
[----:B------:R-:W-:Y:S02]  /*3f00*/  @P4 SEL R5, R4, 0xf, P0 ;  /* 0x0000000f04054807 */ /* 0x000fe40000000000 */
[----:B------:R-:W-:Y:S02]  /*3f10*/  ISETP.LT.U32.AND P5, PT, R29, 0xf, PT ;  /* 0x0000000f1d00780c */ /* 0x000fe40003fa1070 */
[----:B------:R-:W-:Y:S02]  /*3f20*/  SEL R30, RZ, 0x10, !P3 ;  /* 0x00000010ff1e7807 */ /* 0x000fe40005800000 */
[----:B------:R-:W-:Y:S02]  /*3f30*/  SEL R4, RZ, 0x10, !P1 ;  /* 0x00000010ff047807 */ /* 0x000fe40004800000 */
[----:B------:R-:W-:Y:S02]  /*3f40*/  IADD3 R22, P3, R24, R9, RZ ;  /* 0x0000000918167210 */ /* 0x000fe40007f7e0ff */
[----:B------:R-:W-:-:S02]  /*3f50*/  ISETP.LT.AND.EX P1, PT, R26, RZ, PT, P5 ;  /* 0x000000ff1a00720c */ /* 0x000fc40003f21350 */
[----:B------:R-:W-:Y:S01]  /*3f60*/  IADD3 R4, P5, R21, R4, RZ ;  /* 0x0000000415047210 */ /* 0x000fe20007fbe0ff */
[----:B------:R-:W-:Y:S01]  /*3f70*/  IMAD.X R21, RZ, RZ, R28, P3 ;  /* 0x000000ffff157224 */ /* 0x000fe200018e061c */
[----:B------:R-:W-:Y:S02]  /*3f80*/  SHF.R.S32.HI R23, RZ, 0x1f, R7 ;  /* 0x0000001fff177819 */ /* 0x000fe40000011407 */
[----:B------:R-:W-:Y:S01]  /*3f90*/  @P6 SEL R7, R29, 0xf, P1 ;  /* 0x0000000f1d076807 */ /* 0x000fe20000800000 */
[----:B------:R-:W-:Y:S01]  /*3fa0*/  IMAD.X R6, RZ, RZ, R6, P5 ;  /* 0x000000ffff067224 */ /* 0x000fe200028e0606 */
[----:B------:R-:W-:Y:S02]  /*3fb0*/  @P6 SEL R23, R26, RZ, P1 ;  /* 0x000000ff1a176207 */ /* 0x000fe40000800000 */
[----:B------:R-:W-:Y:S01]  /*3fc0*/  SHF.R.U32.HI R9, RZ, 0x1a, R21 ;  /* 0x0000001aff097819 */ /* 0x000fe20000011615 */
[----:B------:R-:W-:Y:S01]  /*3fd0*/  LDS.U16 R26, [R11+0x8] ;  /* 0x000008000b1a7984 */ /* 0x000fe20000000400 */
[----:B------:R-:W-:-:S02]  /*3fe0*/  IADD3 R24, P1, R7, R30, RZ ;  /* 0x0000001e07187210 */ /* 0x000fc40007f3e0ff */
[----:B------:R-:W-:Y:S02]  /*3ff0*/  LOP3.LUT R9, R9, 0x20, RZ, 0xc0, !PT ;  /* 0x0000002009097812 */ /* 0x000fe400078ec0ff */
[----:B------:R-:W-:Y:S01]  /*4000*/  SHF.R.U32.HI R7, RZ, 0x1a, R6 ;  /* 0x0000001aff077819 */ /* 0x000fe20000011606 */
[----:B------:R-:W-:Y:S01]  /*4010*/  IMAD.X R28, RZ, RZ, R23, P1 ;  /* 0x000000ffff1c7224 */ /* 0x000fe200008e0617 */
[----:B------:R-:W-:Y:S02]  /*4020*/  SHF.R.S32.HI R30, RZ, 0x1f, R8 ;  /* 0x0000001fff1e7819 */ /* 0x000fe40000011408 */
[----:B------:R-:W-:Y:S02]  /*4030*/  @P4 SEL R30, R27, RZ, P0 ;  /* 0x000000ff1b1e4207 */ /* 0x000fe40000000000 */
[----:B------:R-:W-:Y:S01]  /*4040*/  IADD3 R9, P0, R9, R22, RZ ;  /* 0x0000001609097210 */ /* 0x000fe20007f1e0ff */
[----:B------:R-:W-:Y:S01]  /*4050*/  LDS.U16 R27, [R11+0xc] ;  /* 0x00000c000b1b7984 */ /* 0x000fe20000000400 */
[----:B------:R-:W-:-:S02]  /*4060*/  LOP3.LUT R7, R7, 0x20, RZ, 0xc0, !PT ;  /* 0x0000002007077812 */ /* 0x000fc400078ec0ff */
[----:B------:R-:W-:Y:S01]  /*4070*/  SEL R22, RZ, 0x10, !P2 ;  /* 0x00000010ff167807 */ /* 0x000fe20005000000 */
[----:B------:R-:W-:Y:S01]  /*4080*/  IMAD.X R21, RZ, RZ, R21, P0 ;  /* 0x000000ffff157224 */ /* 0x000fe200000e0615 */
[----:B------:R-:W-:Y:S02]  /*4090*/  SHF.R.U32.HI R23, RZ, 0x1a, R28 ;  /* 0x0000001aff177819 */ /* 0x000fe4000001161c */
[----:B------:R-:W-:Y:S02]  /*40a0*/  IADD3 R7, P1, R7, R4, RZ ;  /* 0x0000000407077210 */ /* 0x000fe40007f3e0ff */
[----:B------:R-:W-:Y:S02]  /*40b0*/  IADD3 R22, P0, R5, R22, RZ ;  /* 0x0000001605167210 */ /* 0x000fe40007f1e0ff */
[----:B------:R-:W-:Y:S01]  /*40c0*/  LOP3.LUT R23, R23, 0x20, RZ, 0xc0, !PT ;  /* 0x0000002017177812 */ /* 0x000fe200078ec0ff */
[----:B------:R-:W-:Y:S01]  /*40d0*/  IMAD.X R8, RZ, RZ, R6, P1 ;  /* 0x000000ffff087224 */ /* 0x000fe200008e0606 */
[----:B------:R-:W-:Y:S01]  /*40e0*/  LEA R4, P3, R9, R2, 0x7 ;  /* 0x0000000209047211 */ /* 0x000fe200078638ff */
[----:B------:R-:W-:Y:S01]  /*40f0*/  IMAD.X R30, RZ, RZ, R30, P0 ;  /* 0x000000ffff1e7224 */ /* 0x000fe200000e061e */
[----:B------:R-:W-:-:S02]  /*4100*/  IADD3 R23, P1, R23, R24, RZ ;  /* 0x0000001817177210 */ /* 0x000fc40007f3e0ff */
[-C--:B------:R-:W-:Y:S01]  /*4110*/  LEA.HI.X R5, R9, R3.reuse, R21, 0x7, P3 ;  /* 0x0000000309057211 */ /* 0x080fe200018f3c15 */
[----:B------:R-:W0:Y:S01]  /*4120*/  LDS.U16 R24, [R11+0x4] ;  /* 0x000004000b187984 */ /* 0x000e220000000400 */
[----:B------:R-:W-:Y:S01]  /*4130*/  SHF.R.U32.HI R29, RZ, 0x1a, R30 ;  /* 0x0000001aff1d7819 */ /* 0x000fe2000001161e */
[----:B------:R-:W-:Y:S01]  /*4140*/  IMAD.X R9, RZ, RZ, R28, P1 ;  /* 0x000000ffff097224 */ /* 0x000fe200008e061c */
[-C--:B------:R-:W-:Y:S01]  /*4150*/  LEA R6, P2, R7, R2.reuse, 0x7 ;  /* 0x0000000207067211 */ /* 0x080fe200078438ff */
[----:B------:R-:W2:Y:S01]  /*4160*/  LDS.U16 R21, [R11] ;  /* 0x000000000b157984 */ /* 0x000ea20000000400 */
[----:B------:R-:W-:Y:S02]  /*4170*/  LOP3.LUT R29, R29, 0x20, RZ, 0xc0, !PT ;  /* 0x000000201d1d7812 */ /* 0x000fe400078ec0ff */
[----:B------:R-:W-:Y:S01]  /*4180*/  LEA.HI.X R7, R7, R3, R8, 0x7, P2 ;  /* 0x0000000307077211 */ /* 0x000fe200010f3c08 */
[----:B------:R-:W-:Y:S01]  /*4190*/  BAR.SYNC.DEFER_BLOCKING 0x0 ;  /* 0x0000000000007b1d */ /* 0x000fe20000010000 */
[----:B------:R-:W-:-:S02]  /*41a0*/  LEA R8, P1, R23, R2, 0x7 ;  /* 0x0000000217087211 */ /* 0x000fc400078238ff */
[----:B------:R-:W-:Y:S02]  /*41b0*/  IADD3 R29, P0, R29, R22, RZ ;  /* 0x000000161d1d7210 */ /* 0x000fe40007f1e0ff */
[----:B------:R-:W-:-:S03]  /*41c0*/  LEA.HI.X R9, R23, R3, R9, 0x7, P1 ;  /* 0x0000000317097211 */ /* 0x000fc600008f3c09 */
[----:B------:R-:W-:Y:S01]  /*41d0*/  IMAD.X R23, RZ, RZ, R30, P0 ;  /* 0x000000ffff177224 */ /* 0x000fe200000e061e */
[----:B------:R-:W-:-:S04]  /*41e0*/  LEA R22, P0, R29, R2, 0x7 ;  /* 0x000000021d167211 */ /* 0x000fc800078038ff */
[----:B------:R-:W-:Y:S01]  /*41f0*/  LEA.HI.X R23, R29, R3, R23, 0x7, P0 ;  /* 0x000000031d177211 */ /* 0x000fe200000f3c17 */
[----:B------:R-:W3:Y:S04]  /*4200*/  LDG.E.EL.U16 R6, [R6.64] ;  /* 0x0000000406067981 */ /* 0x000ee8000c2e1500 */
[----:B------:R-:W4:Y:S04]  /*4210*/  LDG.E.EL.U16 R4, [R4.64] ;  /* 0x0000000404047981 */ /* 0x000f28000c2e1500 */
[----:B------:R-:W5:Y:S04]  /*4220*/  LDG.E.EL.U16 R8, [R8.64] ;  /* 0x0000000408087981 */ /* 0x000f68000c2e1500 */
[----:B------:R-:W5:Y:S01]  /*4230*/  LDG.E.EL.U16 R22, [R22.64] ;  /* 0x0000000416167981 */ /* 0x000f62000c2e1500 */
[----:B0-----:R-:W-:Y:S01]  /*4240*/  SHF.L.U32 R24, R24, 0x10, RZ ;  /* 0x0000001018187819 */ /* 0x001fe200000006ff */
[----:B--2---:R-:W-:Y:S01]  /*4250*/  IMAD.U32 R21, R21, 0x10000, RZ ;  /* 0x0001000015157824 */ /* 0x004fe200078e00ff */
[----:B-1----:R-:W-:Y:S01]  /*4260*/  FSETP.GEU.AND P5, PT, |R18|, 1.175494350822287508e-38, PT ;  /* 0x008000001200780b */ /* 0x002fe20003fae200 */
[----:B------:R-:W-:Y:S01]  /*4270*/  IMAD.U32 R26, R26, 0x10000, RZ ;  /* 0x000100001a1a7824 */ /* 0x000fe200078e00ff */
[----:B------:R-:W-:Y:S01]  /*4280*/  BAR.SYNC.DEFER_BLOCKING 0x0 ;  /* 0x0000000000007b1d */ /* 0x000fe20000010000 */
[----:B------:R-:W-:Y:S01]  /*4290*/  IMAD.U32 R27, R27, 0x10000, RZ ;  /* 0x000100001b1b7824 */ /* 0x000fe200078e00ff */
[----:B------:R-:W-:Y:S01]  /*42a0*/  FSETP.GT.AND P0, PT, |R18|, 8.50705917302346158658e+37, PT ;  /* 0x7e8000001200780b */ /* 0x000fe20003f04200 */
[----:B---3--:R-:W-:-:S02]  /*42b0*/  IMAD.U32 R28, R6, 0x10000, RZ ;  /* 0x00010000061c7824 */ /* 0x008fc400078e00ff */
[----:B----4-:R-:W-:Y:S02]  /*42c0*/  IMAD.U32 R5, R4, 0x10000, RZ ;  /* 0x0001000004057824 */ /* 0x010fe400078e00ff */
[----:B------:R-:W-:Y:S01]  /*42d0*/  FADD R28, R21, R28 ;  /* 0x0000001c151c7221 */ /* 0x000fe20000000000 */
[----:B------:R-:W-:Y:S02]  /*42e0*/  IMAD.MOV.U32 R21, RZ, RZ, R19 ;  /* 0x000000ffff157224 */ /* 0x000fe400078e0013 */
[----:B-----5:R-:W-:Y:S01]  /*42f0*/  IMAD.U32 R7, R8, 0x10000, RZ ;  /* 0x0001000008077824 */ /* 0x020fe200078e00ff */
[----:B------:R-:W-:Y:S01]  /*4300*/  FADD R24, R24, R5 ;  /* 0x0000000518187221 */ /* 0x000fe20000000000 */
[C---:B------:R-:W-:Y:S01]  /*4310*/  FADD R28, -R17.reuse, R28 ;  /* 0x0000001c111c7221 */ /* 0x040fe20000000100 */
[----:B------:R-:W-:Y:S01]  /*4320*/  FMUL R5, R18, 0.25 ;  /* 0x3e80000012057820 */ /* 0x000fe20000400000 */
[----:B------:R-:W-:Y:S01]  /*4330*/  IMAD.U32 R22, R22, 0x10000, RZ ;  /* 0x0001000016167824 */ /* 0x000fe200078e00ff */
[----:B------:R-:W-:Y:S01]  /*4340*/  FADD R26, R26, R7 ;  /* 0x000000071a1a7221 */ /* 0x000fe20000000000 */
[----:B------:R-:W-:Y:S01]  /*4350*/  FADD R24, -R17, R24 ;  /* 0x0000001811187221 */ /* 0x000fe20000000100 */
[----:B------:R-:W-:Y:S01]  /*4360*/  FMUL R28, R28, 1.4426950216293334961 ;  /* 0x3fb8aa3b1c1c7820 */ /* 0x000fe20000400000 */
[----:B------:R-:W-:Y:S01]  /*4370*/  FADD R22, R27, R22 ;  /* 0x000000161b167221 */ /* 0x000fe20000000000 */
[----:B------:R-:W-:Y:S01]  /*4380*/  FADD R26, -R17, R26 ;  /* 0x0000001a111a7221 */ /* 0x000fe20000000100 */
[----:B------:R-:W-:Y:S01]  /*4390*/  FMUL R24, R24, 1.4426950216293334961 ;  /* 0x3fb8aa3b18187820 */ /* 0x000fe20000400000 */
[----:B------:R-:W-:Y:S01]  /*43a0*/  FSEL R6, R5, R18, P0 ;  /* 0x0000001205067208 */ /* 0x000fe20000000000 */
[----:B------:R-:W-:Y:S01]  /*43b0*/  FADD R22, -R17, R22 ;  /* 0x0000001611167221 */ /* 0x000fe20000000100 */
[----:B------:R-:W-:Y:S01]  /*43c0*/  FMUL R26, R26, 1.4426950216293334961 ;  /* 0x3fb8aa3b1a1a7820 */ /* 0x000fe20000400000 */
[----:B------:R-:W-:-:S02]  /*43d0*/  FSETP.GEU.AND P1, PT, R28, -126, PT ;  /* 0xc2fc00001c00780b */ /* 0x000fc40003f2e000 */
[----:B------:R-:W-:Y:S01]  /*43e0*/  FMUL R22, R22, 1.4426950216293334961 ;  /* 0x3fb8aa3b16167820 */ /* 0x000fe20000400000 */
[----:B------:R-:W-:Y:S01]  /*43f0*/  FSETP.GEU.AND P2, PT, R24, -126, PT ;  /* 0xc2fc00001800780b */ /* 0x000fe20003f4e000 */
[----:B------:R-:W-:Y:S01]  /*4400*/  @!P5 FMUL R6, R6, 16777216 ;  /* 0x4b8000000606d820 */ /* 0x000fe20000400000 */
[----:B------:R-:W-:Y:S02]  /*4410*/  FSETP.GEU.AND P3, PT, R26, -126, PT ;  /* 0xc2fc00001a00780b */ /* 0x000fe40003f6e000 */
[----:B------:R-:W-:Y:S01]  /*4420*/  FSETP.GEU.AND P4, PT, R22, -126, PT ;  /* 0xc2fc00001600780b */ /* 0x000fe20003f8e000 */
[----:B------:R-:W-:Y:S05]  /*4430*/  MUFU.RCP R7, R6 ;  /* 0x0000000600077308 */ /* 0x000fea0000001000 */
[----:B------:R-:W-:-:S03]  /*4440*/  @!P1 FMUL R28, R28, 0.5 ;  /* 0x3f0000001c1c9820 */ /* 0x000fc60000400000 */
[----:B------:R-:W-:Y:S02]  /*4450*/  @!P2 FMUL R24, R24, 0.5 ;  /* 0x3f0000001818a820 */ /* 0x000fe40000400000 */
[----:B------:R-:W-:Y:S01]  /*4460*/  @!P3 FMUL R26, R26, 0.5 ;  /* 0x3f0000001a1ab820 */ /* 0x000fe20000400000 */
[----:B------:R-:W0:Y:S01]  /*4470*/  MUFU.EX2 R28, R28 ;  /* 0x0000001c001c7308 */ /* 0x000e220000000800 */
[----:B------:R-:W-:-:S07]  /*4480*/  @!P4 FMUL R22, R22, 0.5 ;  /* 0x3f0000001616c820 */ /* 0x000fce0000400000 */
[----:B------:R-:W1:Y:S08]  /*4490*/  MUFU.EX2 R24, R24 ;  /* 0x0000001800187308 */ /* 0x000e700000000800 */
[----:B------:R-:W2:Y:S01]  /*44a0*/  MUFU.EX2 R4, R26 ;  /* 0x0000001a00047308 */ /* 0x000ea20000000800 */
[----:B0-----:R-:W-:-:S04]  /*44b0*/  @!P1 FMUL R28, R28, R28 ;  /* 0x0000001c1c1c9220 */ /* 0x001fc80000400000 */
[----:B------:R-:W-:-:S03]  /*44c0*/  @P0 FMUL R28, R28, 0.25 ;  /* 0x3e8000001c1c0820 */ /* 0x000fc60000400000 */
[----:B------:R-:W0:Y:S01]  /*44d0*/  MUFU.EX2 R5, R22 ;  /* 0x0000001600057308 */ /* 0x000e220000000800 */
[----:B-1----:R-:W-:Y:S01]  /*44e0*/  @!P2 FMUL R24, R24, R24 ;  /* 0x000000181818a220 */ /* 0x002fe20000400000 */
[----:B------:R-:W-:-:S03]  /*44f0*/  @!P5 FMUL R28, R28, 16777216 ;  /* 0x4b8000001c1cd820 */ /* 0x000fc60000400000 */
[----:B------:R-:W-:Y:S01]  /*4500*/  @P0 FMUL R24, R24, 0.25 ;  /* 0x3e80000018180820 */ /* 0x000fe20000400000 */
[C---:B------:R-:W-:Y:S01]  /*4510*/  FMUL R28, R7.reuse, R28 ;  /* 0x0000001c071c7220 */ /* 0x040fe20000400000 */
[----:B--2---:R-:W-:Y:S02]  /*4520*/  @!P3 FMUL R4, R4, R4 ;  /* 0x000000040404b220 */ /* 0x004fe40000400000 */
[----:B------:R-:W-:Y:S02]  /*4530*/  @!P5 FMUL R24, R24, 16777216 ;  /* 0x4b8000001818d820 */ /* 0x000fe40000400000 */
[----:B------:R-:W-:Y:S02]  /*4540*/  @P0 FMUL R4, R4, 0.25 ;  /* 0x3e80000004040820 */ /* 0x000fe40000400000 */
[----:B------:R-:W-:Y:S01]  /*4550*/  FMUL R9, R7, R24 ;  /* 0x0000001807097220 */ /* 0x000fe20000400000 */
[----:B0-----:R-:W-:Y:S01]  /*4560*/  @!P4 FMUL R5, R5, R5 ;  /* 0x000000050505c220 */ /* 0x001fe20000400000 */
[----:B------:R-:W-:-:S03]  /*4570*/  @!P5 FMUL R4, R4, 16777216 ;  /* 0x4b8000000404d820 */ /* 0x000fc60000400000 */
[----:B------:R-:W-:Y:S01]  /*4580*/  F2FP.BF16.PACK_AB R9, R9, R28 ;  /* 0x0000001c0909723e */ /* 0x000fe200000010ff */
[----:B------:R-:W-:Y:S01]  /*4590*/  @P0 FMUL R5, R5, 0.25 ;  /* 0x3e80000005050820 */ /* 0x000fe20000400000 */
[----:B------:R-:W-:Y:S02]  /*45a0*/  FMUL R4, R7, R4 ;  /* 0x0000000407047220 */ /* 0x000fe40000400000 */
[----:B------:R-:W-:Y:S01]  /*45b0*/  PRMT R8, R9, 0x7632, R8 ;  /* 0x0000763209087816 */ /* 0x000fe20000000008 */
[----:B------:R-:W-:Y:S01]  /*45c0*/  STS.U16 [R11], R9 ;  /* 0x000000090b007388 */ /* 0x000fe20000000400 */
[----:B------:R-:W-:-:S03]  /*45d0*/  @!P5 FMUL R5, R5, 16777216 ;  /* 0x4b8000000505d820 */ /* 0x000fc60000400000 */
[----:B------:R-:W-:Y:S01]  /*45e0*/  STS.U16 [R11+0x4], R8 ;  /* 0x000004080b007388 */ /* 0x000fe20000000400 */
[----:B------:R-:W-:-:S05]  /*45f0*/  FMUL R5, R7, R5 ;  /* 0x0000000507057220 */ /* 0x000fca0000400000 */
[----:B------:R-:W-:Y:S02]  /*4600*/  F2FP.BF16.PACK_AB R4, R5, R4 ;  /* 0x000000040504723e */ /* 0x000fe400000010ff */
[----:B------:R-:W-:Y:S02]  /*4610*/  SHF.R.S32.HI R5, RZ, 0x1f, R20 ;  /* 0x0000001fff057819 */ /* 0x000fe40000011414 */
[C---:B------:R-:W-:Y:S02]  /*4620*/  PRMT R22, R4.reuse, 0x7610, R22 ;  /* 0x0000761004167816 */ /* 0x040fe40000000016 */
[----:B------:R-:W-:Y:S02]  /*4630*/  PRMT R23, R4, 0x7632, R23 ;  /* 0x0000763204177816 */ /* 0x000fe40000000017 */
[C---:B------:R-:W-:Y:S01]  /*4640*/  LEA R4, P0, R20.reuse, c[0x0][0x170], 0x1 ;  /* 0x00005c0014047a11 */ /* 0x040fe200078008ff */
[----:B------:R-:W-:Y:S03]  /*4650*/  STS.U16 [R11+0x8], R22 ;  /* 0x000008160b007388 */ /* 0x000fe60000000400 */
[----:B------:R-:W-:Y:S01]  /*4660*/  LEA.HI.X R5, R20, c[0x0][0x174], R5, 0x1, P0 ;  /* 0x00005d0014057a11 */ /* 0x000fe200000f0c05 */
[----:B------:R-:W-:Y:S04]  /*4670*/  STS.U16 [R11+0xc], R23 ;  /* 0x00000c170b007388 */ /* 0x000fe80000000400 */
[----:B------:R-:W-:Y:S01]  /*4680*/  BAR.SYNC.DEFER_BLOCKING 0x0 ;  /* 0x0000000000007b1d */ /* 0x000fe20000010000 */
[----:B------:R-:W-:-:S05]  /*4690*/  ISETP.GE.U32.AND P0, PT, R19, 0x1f8, PT ;  /* 0x000001f81300780c */ /* 0x000fca0003f06070 */
[----:B------:R-:W0:Y:S04]  /*46a0*/  LDS.64 R6, [R0] ;  /* 0x0000000000067984 */ /* 0x000e280000000a00 */
[----:B0-----:R0:W-:Y:S04]  /*46b0*/  STG.E.64 [R4.64], R6 ;  /* 0x0000000604007986 */ /* 0x0011e8000c101b04 */
[----:B------:R-:W-:Y:S01]  /*46c0*/  @P0 CALL.REL.NOINC `(.L_x_4) ;  /* 0x0000001000000944 */ /* 0x000fe20003c00000 */
[----:B------:R-:W-:Y:S05]  /*46d0*/  BRA `(.L_x_5) ;  /* 0xffffe18000007947 */ /* 0x000fea000383ffff */
.L_x_4:
[----:B------:R-:W-:Y:S05]  /*46e0*/  EXIT ;  /* 0x000000000000794d */ /* 0x000fea0003800000 */
.L_x_3:
[----:B------:R-:W-:Y:S01]  /*46f0*/  MOV R0, 0x0 ;  /* 0x0000000000007802 */ /* 0x000fe20000000f00 */
[----:B------:R-:W-:Y:S01]  /*4700*/  IMAD.MOV.U32 R4, RZ, RZ, c[0x4][0x18] ;  /* 0x01000600ff047624 */ /* 0x000fe200078e00ff */
[----:B------:R-:W-:Y:S01]  /*4710*/  MOV R11, c[0x4][0xc] ;  /* 0x01000300000b7a02 */ /* 0x000fe20000000f00 */
[----:B------:R-:W-:Y:S01]  /*4720*/  IMAD.MOV.U32 R5, RZ, RZ, c[0x4][0x1c] ;  /* 0x01000700ff057624 */ /* 0x000fe200078e00ff */
[----:B------:R0:W2:Y:S01]  /*4730*/  LDC.64 R2, c[0x4][R0] ;  /* 0x0100000000027b82 */ /* 0x0000a20000000a00 */
[----:B------:R-:W-:-:S02]  /*4740*/  IMAD.MOV.U32 R6, RZ, RZ, c[0x4][0x10] ;  /* 0x01000400ff067624 */ /* 0x000fc400078e00ff */
[----:B------:R-:W-:Y:S02]  /*4750*/  IMAD.MOV.U32 R7, RZ, RZ, c[0x4][0x14] ;  /* 0x01000500ff077624 */ /* 0x000fe400078e00ff */
[----:B------:R-:W-:Y:S02]  /*4760*/  IMAD.MOV.U32 R8, RZ, RZ, 0x7a ;  /* 0x0000007aff087424 */ /* 0x000fe400078e00ff */
[----:B------:R-:W-:Y:S02]  /*4770*/  IMAD.MOV.U32 R10, RZ, RZ, c[0x4][0x8] ;  /* 0x01000200ff0a7624 */ /* 0x000fe400078e00ff */
[----:B------:R-:W-:Y:S02]  /*4780*/  IMAD.MOV.U32 R12, RZ, RZ, 0x1 ;  /* 0x00000001ff0c7424 */ /* 0x000fe400078e00ff */
[----:B------:R-:W-:Y:S02]  /*4790*/  IMAD.MOV.U32 R13, RZ, RZ, RZ ;  /* 0x000000ffff0d7224 */ /* 0x000fe400078e00ff */
[----:B0-----:R-:W-:-:S05]  /*47a0*/  LEPC R14 ;  /* 0x00000000000e734e */ /* 0x001fca0000000000 */
[----:B------:R-:W-:Y:S02]  /*47b0*/  MOV R9, 0x4820 ;  /* 0x0000482000097802 */ /* 0x000fe40000000f00 */
[----:B------:R-:W-:-:S02]  /*47c0*/  MOV R20, 0x47a0 ;  /* 0x000047a000147802 */ /* 0x000fc40000000f00 */
[----:B------:R-:W-:Y:S02]  /*47d0*/  MOV R21, 0x0 ;  /* 0x0000000000157802 */ /* 0x000fe40000000f00 */
[----:B------:R-:W-:Y:S02]  /*47e0*/  MOV R0, 0x0 ;  /* 0x0000000000007802 */ /* 0x000fe40000000f00 */
[----:B------:R-:W-:-:S04]  /*47f0*/  IADD3 R20, P0, P1, -R20, R9, R14 ;  /* 0x0000000914147210 */ /* 0x000fc8000791e10e */
[----:B------:R-:W-:-:S04]  /*4800*/  IADD3.X R21, ~R0, R21, R15, P0, P1 ;  /* 0x0000001500157210 */ /* 0x000fc800007e250f */
[----:B-12---:R-:W-:Y:S05]  /*4810*/  CALL.ABS.NOINC R2 ;  /* 0x0000000002007343 */ /* 0x006fea0003c00000 */
.L_x_0:
[----:B------:R-:W-:Y:S01]  /*4820*/  MOV R0, 0x0 ;  /* 0x0000000000007802 */ /* 0x000fe20000000f00 */
[----:B------:R-:W-:Y:S02]  /*4830*/  IMAD.MOV.U32 R4, RZ, RZ, c[0x4][0x30] ;  /* 0x01000c00ff047624 */ /* 0x000fe400078e00ff */
[----:B------:R-:W-:Y:S01]  /*4840*/  IMAD.MOV.U32 R5, RZ, RZ, c[0x4][0x34] ;  /* 0x01000d00ff057624 */ /* 0x000fe200078e00ff */
[----:B------:R0:W1:Y:S01]  /*4850*/  LDC.64 R2, c[0x4][R0] ;  /* 0x0100000000027b82 */ /* 0x0000620000000a00 */
[----:B------:R-:W-:Y:S02]  /*4860*/  IMAD.MOV.U32 R6, RZ, RZ, c[0x4][0x28] ;  /* 0x01000a00ff067624 */ /* 0x000fe400078e00ff */
[----:B------:R-:W-:Y:S02]  /*4870*/  IMAD.MOV.U32 R7, RZ, RZ, c[0x4][0x2c] ;  /* 0x01000b00ff077624 */ /* 0x000fe400078e00ff */
[----:B------:R-:W-:Y:S02]  /*4880*/  IMAD.MOV.U32 R8, RZ, RZ, 0x44 ;  /* 0x00000044ff087424 */ /* 0x000fe400078e00ff */
[----:B------:R-:W-:-:S02]  /*4890*/  IMAD.MOV.U32 R10, RZ, RZ, c[0x4][0x20] ;  /* 0x01000800ff0a7624 */ /* 0x000fc400078e00ff */
[----:B------:R-:W-:Y:S02]  /*48a0*/  IMAD.MOV.U32 R11, RZ, RZ, c[0x4][0x24] ;  /* 0x01000900ff0b7624 */ /* 0x000fe400078e00ff */
[----:B0-----:R-:W-:Y:S02]  /*48b0*/  IMAD.MOV.U32 R12, RZ, RZ, 0x1 ;  /* 0x00000001ff0c7424 */ /* 0x001fe400078e00ff */
[----:B------:R-:W-:-:S03]  /*48c0*/  IMAD.MOV.U32 R13, RZ, RZ, RZ ;  /* 0x000000ffff0d7224 */ /* 0x000fc600078e00ff */
[----:B------:R-:W-:-:S04]  /*48d0*/  LEPC R14 ;  /* 0x00000000000e734e */ /* 0x000fc80000000000 */
[----:B------:R-:W-:Y:S02]  /*48e0*/  MOV R9, 0x4950 ;  /* 0x0000495000097802 */ /* 0x000fe40000000f00 */
[----:B------:R-:W-:Y:S02]  /*48f0*/  MOV R20, 0x48d0 ;  /* 0x000048d000147802 */ /* 0x000fe40000000f00 */
[----:B------:R-:W-:Y:S02]  /*4900*/  MOV R21, 0x0 ;  /* 0x0000000000157802 */ /* 0x000fe40000000f00 */
[----:B------:R-:W-:Y:S02]  /*4910*/  MOV R0, 0x0 ;  /* 0x0000000000007802 */ /* 0x000fe40000000f00 */
[----:B------:R-:W-:-:S04]  /*4920*/  IADD3 R20, P0, P1, -R20, R9, R14 ;  /* 0x0000000914147210 */ /* 0x000fc8000791e10e */
[----:B------:R-:W-:-:S04]  /*4930*/  IADD3.X R21, ~R0, R21, R15, P0, P1 ;  /* 0x0000001500157210 */ /* 0x000fc800007e250f */
[----:B-1----:R-:W-:Y:S05]  /*4940*/  CALL.ABS.NOINC R2 ;  /* 0x0000000002007343 */ /* 0x002fea0003c00000 */
.L_x_6:
[----:B------:R-:W-:-:S00]  /*4950*/  BRA `(.L_x_6) ;  /* 0xfffffff000007947 */ /* 0x000fc0000383ffff */
[----:B------:R-:W-:-:S00]  /*4960*/  NOP ;  /* 0x0000000000007918 */ /* 0x000fc00000000000 */
        /* <DEDUP_REMOVED lines=9> */
.L_x_7:


//--------------------- .nv.global.init           --------------------------
	.section	.nv.global.init,"aw",@progbits
.nv.global.init:
	.type		assertFunc_1,@object
	.size		assertFunc_1,(assertFunc_0 - assertFunc_1)
assertFunc_1:
        /*0000*/ 	.byte	0x75, 0x6e, 0x6b, 0x6e, 0x6f, 0x77, 0x6e, 0x00
	.type		assertFunc_0,@object
	.size		assertFunc_0,(_$_str - assertFunc_0)
assertFunc_0:
        /*0008*/ 	.byte	0x75, 0x6e, 0x6b, 0x6e, 0x6f, 0x77, 0x6e, 0x00
	.type		_$_str,@object
	.size		_$_str,(assertMessage_1 - _$_str)
_$_str:
        /*0010*/ 	.byte	0x5f, 0x5f, 0x43, 0x55, 0x44, 0x41, 0x5f, 0x46, 0x54, 0x5a, 0x00
	.type		assertMessage_1,@object
	.size		assertMessage_1,(assertMessage_0 - assertMessage_1)
assertMessage_1:
        /*001b*/ 	.byte	0x69, 0x6e, 0x64, 0x65, 0x78, 0x20, 0x6f, 0x75, 0x74, 0x20, 0x6f, 0x66, 0x20, 0x62, 0x6f, 0x75
        /*002b*/ 	.byte	0x6e, 0x64, 0x73, 0x3a, 0x20, 0x30, 0x20, 0x3c, 0x3d, 0x20, 0x74, 0x6d, 0x70, 0x36, 0x36, 0x20
        /*003b*/ 	.byte	0x3c, 0x20, 0x33, 0x32, 0x00
	.type		assertMessage_0,@object
	.size		assertMessage_0,(assertFile_0 - assertMessage_0)
assertMessage_0:
        /*0040*/ 	.byte	0x69, 0x6e, 0x64, 0x65, 0x78, 0x20, 0x6f, 0x75, 0x74, 0x20, 0x6f, 0x66, 0x20, 0x62, 0x6f, 0x75
        /*0050*/ 	.byte	0x6e, 0x64, 0x73, 0x3a, 0x20, 0x30, 0x20, 0x3c, 0x3d, 0x20, 0x74, 0x6d, 0x70, 0x32, 0x38, 0x20
        /*0060*/ 	.byte	0x3c, 0x20, 0x33, 0x32, 0x00
	.type		assertFile_0,@object
	.size		assertFile_0,(assertFile_1 - assertFile_0)
assertFile_0:
        /*0065*/ 	.byte	0x2f, 0x74, 0x6d, 0x70, 0x2f, 0x74, 0x6f, 0x72, 0x63, 0x68, 0x69, 0x6e, 0x64, 0x75, 0x63, 0x74
        /*0075*/ 	.byte	0x6f, 0x72, 0x5f, 0x72, 0x6f, 0x6f, 0x74, 0x2f, 0x35, 0x35, 0x2f, 0x63, 0x35, 0x35, 0x69, 0x70
        /*0085*/ 	.byte	0x34, 0x76, 0x6f, 0x71, 0x62, 0x35, 0x66, 0x6e, 0x75, 0x75, 0x79, 0x34, 0x6d, 0x69, 0x73, 0x66
        /*0095*/ 	.byte	0x64, 0x6f, 0x65, 0x67, 0x6f, 0x33, 0x6c, 0x65, 0x77, 0x61, 0x34, 0x78, 0x7a, 0x72, 0x34, 0x67
        /*00a5*/ 	.byte	0x64, 0x66, 0x74, 0x37, 0x67, 0x7a, 0x73, 0x36, 0x73, 0x33, 0x35, 0x65, 0x62, 0x68, 0x62, 0x2e
        /*00b5*/ 	.byte	0x70, 0x79, 0x00
	.type		assertFile_1,@object
	.size		assertFile_1,(.L_1 - assertFile_1)
assertFile_1:
        /*00b8*/ 	.byte	0x2f, 0x74, 0x6d, 0x70, 0x2f, 0x74, 0x6f, 0x72, 0x63, 0x68, 0x69, 0x6e, 0x64, 0x75, 0x63, 0x74
        /*00c8*/ 	.byte	0x6f, 0x72, 0x5f, 0x72, 0x6f, 0x6f, 0x74, 0x2f, 0x35, 0x35, 0x2f, 0x63, 0x35, 0x35, 0x69, 0x70
        /*00d8*/ 	.byte	0x34, 0x76, 0x6f, 0x71, 0x62, 0x35, 0x66, 0x6e, 0x75, 0x75, 0x79, 0x34, 0x6d, 0x69, 0x73, 0x66
        /*00e8*/ 	.byte	0x64, 0x6f, 0x65, 0x67, 0x6f, 0x33, 0x6c, 0x65, 0x77, 0x61, 0x34, 0x78, 0x7a, 0x72, 0x34, 0x67
        /*00f8*/ 	.byte	0x64, 0x66, 0x74, 0x37, 0x67, 0x7a, 0x73, 0x36, 0x73, 0x33, 0x35, 0x65, 0x62, 0x68, 0x62, 0x2e
        /*0108*/ 	.byte	0x70, 0x79, 0x00
.L_1:


//--------------------- .nv.shared.triton_red_fused__softmax__to_copy_add_1 --------------------------
	.section	.nv.shared.triton_red_fused__softmax__to_copy_add_1,"aw",@nobits
	.sectionflags	@""
	.align	16


//--------------------- SYMBOLS --------------------------

	.type		__assertfail,@function
